//
// Generated by NVIDIA NVVM Compiler
//
// Compiler Build ID: CL-36424714
// Cuda compilation tools, release 13.0, V13.0.88
// Based on NVVM 20.0.0
//

.version 9.0
.target sm_100
.address_size 64

	// .globl	_Z10cuda_hellov
.extern .func  (.param .b32 func_retval0) vprintf
(
	.param .b64 vprintf_param_0,
	.param .b64 vprintf_param_1
)
;
.global .align 1 .b8 $str[13] = {72, 101, 108, 108, 111, 32, 87, 111, 114, 108, 100, 10};

.visible .entry _Z10cuda_hellov()
{
	.reg .b32 	%r<3>;
	.reg .b64 	%rd<3>;

	mov.u64 	%rd1, $str;
	cvta.global.u64 	%rd2, %rd1;
	{ // callseq 0, 0
	.param .b64 param0;
	st.param.b64 	[param0], %rd2;
	.param .b64 param1;
	st.param.b64 	[param1], 0;
	.param .b32 retval0;
	call.uni (retval0), 
	vprintf, 
	(
	param0, 
	param1
	);
	ld.param.b32 	%r1, [retval0];
	} // callseq 0
	ret;

}
	// .globl	_Z13cudaMatrixAddPfS_S_ii
.visible .entry _Z13cudaMatrixAddPfS_S_ii(
	.param .u64 .ptr .align 1 _Z13cudaMatrixAddPfS_S_ii_param_0,
	.param .u64 .ptr .align 1 _Z13cudaMatrixAddPfS_S_ii_param_1,
	.param .u64 .ptr .align 1 _Z13cudaMatrixAddPfS_S_ii_param_2,
	.param .u32 _Z13cudaMatrixAddPfS_S_ii_param_3,
	.param .u32 _Z13cudaMatrixAddPfS_S_ii_param_4
)
{
	.reg .pred 	%p<10>;
	.reg .b32 	%r<25>;
	.reg .b32 	%f<88>;
	.reg .b64 	%rd<40>;

	ld.param.u64 	%rd22, [_Z13cudaMatrixAddPfS_S_ii_param_0];
	ld.param.u64 	%rd23, [_Z13cudaMatrixAddPfS_S_ii_param_1];
	ld.param.u64 	%rd24, [_Z13cudaMatrixAddPfS_S_ii_param_2];
	ld.param.u32 	%r17, [_Z13cudaMatrixAddPfS_S_ii_param_3];
	ld.param.u32 	%r18, [_Z13cudaMatrixAddPfS_S_ii_param_4];
	cvta.to.global.u64 	%rd1, %rd24;
	cvta.to.global.u64 	%rd2, %rd23;
	cvta.to.global.u64 	%rd3, %rd22;
	mul.lo.s32 	%r1, %r18, %r17;
	setp.lt.s32 	%p1, %r1, 1;
	@%p1 bra 	$L__BB1_13;
	and.b32  	%r2, %r1, 15;
	setp.lt.u32 	%p2, %r1, 16;
	mov.b32 	%r22, 0;
	@%p2 bra 	$L__BB1_4;
	and.b32  	%r22, %r1, 2147483632;
	neg.s32 	%r20, %r22;
	add.s64 	%rd36, %rd3, 32;
	add.s64 	%rd35, %rd2, 32;
	add.s64 	%rd34, %rd1, 32;
$L__BB1_3:
	.pragma "nounroll";
	ld.global.f32 	%f1, [%rd36+-32];
	ld.global.f32 	%f2, [%rd35+-32];
	add.f32 	%f3, %f1, %f2;
	st.global.f32 	[%rd34+-32], %f3;
	ld.global.f32 	%f4, [%rd36+-28];
	ld.global.f32 	%f5, [%rd35+-28];
	add.f32 	%f6, %f4, %f5;
	st.global.f32 	[%rd34+-28], %f6;
	ld.global.f32 	%f7, [%rd36+-24];
	ld.global.f32 	%f8, [%rd35+-24];
	add.f32 	%f9, %f7, %f8;
	st.global.f32 	[%rd34+-24], %f9;
	ld.global.f32 	%f10, [%rd36+-20];
	ld.global.f32 	%f11, [%rd35+-20];
	add.f32 	%f12, %f10, %f11;
	st.global.f32 	[%rd34+-20], %f12;
	ld.global.f32 	%f13, [%rd36+-16];
	ld.global.f32 	%f14, [%rd35+-16];
	add.f32 	%f15, %f13, %f14;
	st.global.f32 	[%rd34+-16], %f15;
	ld.global.f32 	%f16, [%rd36+-12];
	ld.global.f32 	%f17, [%rd35+-12];
	add.f32 	%f18, %f16, %f17;
	st.global.f32 	[%rd34+-12], %f18;
	ld.global.f32 	%f19, [%rd36+-8];
	ld.global.f32 	%f20, [%rd35+-8];
	add.f32 	%f21, %f19, %f20;
	st.global.f32 	[%rd34+-8], %f21;
	ld.global.f32 	%f22, [%rd36+-4];
	ld.global.f32 	%f23, [%rd35+-4];
	add.f32 	%f24, %f22, %f23;
	st.global.f32 	[%rd34+-4], %f24;
	ld.global.f32 	%f25, [%rd36];
	ld.global.f32 	%f26, [%rd35];
	add.f32 	%f27, %f25, %f26;
	st.global.f32 	[%rd34], %f27;
	ld.global.f32 	%f28, [%rd36+4];
	ld.global.f32 	%f29, [%rd35+4];
	add.f32 	%f30, %f28, %f29;
	st.global.f32 	[%rd34+4], %f30;
	ld.global.f32 	%f31, [%rd36+8];
	ld.global.f32 	%f32, [%rd35+8];
	add.f32 	%f33, %f31, %f32;
	st.global.f32 	[%rd34+8], %f33;
	ld.global.f32 	%f34, [%rd36+12];
	ld.global.f32 	%f35, [%rd35+12];
	add.f32 	%f36, %f34, %f35;
	st.global.f32 	[%rd34+12], %f36;
	ld.global.f32 	%f37, [%rd36+16];
	ld.global.f32 	%f38, [%rd35+16];
	add.f32 	%f39, %f37, %f38;
	st.global.f32 	[%rd34+16], %f39;
	ld.global.f32 	%f40, [%rd36+20];
	ld.global.f32 	%f41, [%rd35+20];
	add.f32 	%f42, %f40, %f41;
	st.global.f32 	[%rd34+20], %f42;
	ld.global.f32 	%f43, [%rd36+24];
	ld.global.f32 	%f44, [%rd35+24];
	add.f32 	%f45, %f43, %f44;
	st.global.f32 	[%rd34+24], %f45;
	ld.global.f32 	%f46, [%rd36+28];
	ld.global.f32 	%f47, [%rd35+28];
	add.f32 	%f48, %f46, %f47;
	st.global.f32 	[%rd34+28], %f48;
	add.s32 	%r20, %r20, 16;
	add.s64 	%rd36, %rd36, 64;
	add.s64 	%rd35, %rd35, 64;
	add.s64 	%rd34, %rd34, 64;
	setp.ne.s32 	%p3, %r20, 0;
	@%p3 bra 	$L__BB1_3;
$L__BB1_4:
	setp.eq.s32 	%p4, %r2, 0;
	@%p4 bra 	$L__BB1_13;
	and.b32  	%r8, %r1, 7;
	setp.lt.u32 	%p5, %r2, 8;
	@%p5 bra 	$L__BB1_7;
	mul.wide.u32 	%rd25, %r22, 4;
	add.s64 	%rd26, %rd3, %rd25;
	ld.global.f32 	%f49, [%rd26];
	add.s64 	%rd27, %rd2, %rd25;
	ld.global.f32 	%f50, [%rd27];
	add.f32 	%f51, %f49, %f50;
	add.s64 	%rd28, %rd1, %rd25;
	st.global.f32 	[%rd28], %f51;
	ld.global.f32 	%f52, [%rd26+4];
	ld.global.f32 	%f53, [%rd27+4];
	add.f32 	%f54, %f52, %f53;
	st.global.f32 	[%rd28+4], %f54;
	ld.global.f32 	%f55, [%rd26+8];
	ld.global.f32 	%f56, [%rd27+8];
	add.f32 	%f57, %f55, %f56;
	st.global.f32 	[%rd28+8], %f57;
	ld.global.f32 	%f58, [%rd26+12];
	ld.global.f32 	%f59, [%rd27+12];
	add.f32 	%f60, %f58, %f59;
	st.global.f32 	[%rd28+12], %f60;
	ld.global.f32 	%f61, [%rd26+16];
	ld.global.f32 	%f62, [%rd27+16];
	add.f32 	%f63, %f61, %f62;
	st.global.f32 	[%rd28+16], %f63;
	ld.global.f32 	%f64, [%rd26+20];
	ld.global.f32 	%f65, [%rd27+20];
	add.f32 	%f66, %f64, %f65;
	st.global.f32 	[%rd28+20], %f66;
	ld.global.f32 	%f67, [%rd26+24];
	ld.global.f32 	%f68, [%rd27+24];
	add.f32 	%f69, %f67, %f68;
	st.global.f32 	[%rd28+24], %f69;
	ld.global.f32 	%f70, [%rd26+28];
	ld.global.f32 	%f71, [%rd27+28];
	add.f32 	%f72, %f70, %f71;
	st.global.f32 	[%rd28+28], %f72;
	add.s32 	%r22, %r22, 8;
$L__BB1_7:
	setp.eq.s32 	%p6, %r8, 0;
	@%p6 bra 	$L__BB1_13;
	and.b32  	%r11, %r1, 3;
	setp.lt.u32 	%p7, %r8, 4;
	@%p7 bra 	$L__BB1_10;
	mul.wide.u32 	%rd29, %r22, 4;
	add.s64 	%rd30, %rd3, %rd29;
	ld.global.f32 	%f73, [%rd30];
	add.s64 	%rd31, %rd2, %rd29;
	ld.global.f32 	%f74, [%rd31];
	add.f32 	%f75, %f73, %f74;
	add.s64 	%rd32, %rd1, %rd29;
	st.global.f32 	[%rd32], %f75;
	ld.global.f32 	%f76, [%rd30+4];
	ld.global.f32 	%f77, [%rd31+4];
	add.f32 	%f78, %f76, %f77;
	st.global.f32 	[%rd32+4], %f78;
	ld.global.f32 	%f79, [%rd30+8];
	ld.global.f32 	%f80, [%rd31+8];
	add.f32 	%f81, %f79, %f80;
	st.global.f32 	[%rd32+8], %f81;
	ld.global.f32 	%f82, [%rd30+12];
	ld.global.f32 	%f83, [%rd31+12];
	add.f32 	%f84, %f82, %f83;
	st.global.f32 	[%rd32+12], %f84;
	add.s32 	%r22, %r22, 4;
$L__BB1_10:
	setp.eq.s32 	%p8, %r11, 0;
	@%p8 bra 	$L__BB1_13;
	mul.wide.u32 	%rd33, %r22, 4;
	add.s64 	%rd39, %rd1, %rd33;
	add.s64 	%rd38, %rd2, %rd33;
	add.s64 	%rd37, %rd3, %rd33;
	neg.s32 	%r24, %r11;
$L__BB1_12:
	.pragma "nounroll";
	ld.global.f32 	%f85, [%rd37];
	ld.global.f32 	%f86, [%rd38];
	add.f32 	%f87, %f85, %f86;
	st.global.f32 	[%rd39], %f87;
	add.s64 	%rd39, %rd39, 4;
	add.s64 	%rd38, %rd38, 4;
	add.s64 	%rd37, %rd37, 4;
	add.s32 	%r24, %r24, 1;
	setp.ne.s32 	%p9, %r24, 0;
	@%p9 bra 	$L__BB1_12;
$L__BB1_13:
	ret;

}
	// .globl	_Z14cudaMatrixMultPfS_S_i
.visible .entry _Z14cudaMatrixMultPfS_S_i(
	.param .u64 .ptr .align 1 _Z14cudaMatrixMultPfS_S_i_param_0,
	.param .u64 .ptr .align 1 _Z14cudaMatrixMultPfS_S_i_param_1,
	.param .u64 .ptr .align 1 _Z14cudaMatrixMultPfS_S_i_param_2,
	.param .u32 _Z14cudaMatrixMultPfS_S_i_param_3
)
{
	.reg .pred 	%p<12>;
	.reg .b32 	%r<81>;
	.reg .b32 	%f<56>;
	.reg .b64 	%rd<57>;

	ld.param.u64 	%rd6, [_Z14cudaMatrixMultPfS_S_i_param_0];
	ld.param.u64 	%rd7, [_Z14cudaMatrixMultPfS_S_i_param_1];
	ld.param.u64 	%rd5, [_Z14cudaMatrixMultPfS_S_i_param_2];
	ld.param.u32 	%r48, [_Z14cudaMatrixMultPfS_S_i_param_3];
	cvta.to.global.u64 	%rd1, %rd7;
	cvta.to.global.u64 	%rd2, %rd6;
	setp.lt.s32 	%p1, %r48, 1;
	@%p1 bra 	$L__BB2_16;
	add.s32 	%r1, %r48, -1;
	and.b32  	%r2, %r48, 7;
	and.b32  	%r3, %r48, 3;
	and.b32  	%r4, %r48, 2147483640;
	neg.s32 	%r5, %r4;
	shl.b32 	%r6, %r48, 3;
	shl.b32 	%r7, %r48, 1;
	mul.lo.s32 	%r8, %r48, 5;
	mul.lo.s32 	%r9, %r48, 6;
	mul.lo.s32 	%r10, %r48, 7;
	cvta.to.global.u64 	%rd3, %rd5;
	mov.b32 	%r66, 0;
$L__BB2_2:
	mul.lo.s32 	%r12, %r66, %r48;
	mov.b32 	%r67, 0;
	cvt.u64.u32 	%rd46, %r12;
$L__BB2_3:
	setp.lt.u32 	%p2, %r1, 7;
	add.s32 	%r52, %r67, %r12;
	mul.wide.u32 	%rd8, %r52, 4;
	add.s64 	%rd4, %rd3, %rd8;
	mov.b32 	%r79, 0;
	st.global.u32 	[%rd4], %r79;
	mov.f32 	%f53, 0f00000000;
	@%p2 bra 	$L__BB2_6;
	add.s32 	%r76, %r48, %r67;
	add.s32 	%r75, %r7, %r67;
	mad.lo.s32 	%r74, %r48, 3, %r67;
	shl.b32 	%r53, %r48, 2;
	add.s32 	%r73, %r53, %r67;
	add.s32 	%r72, %r8, %r67;
	add.s32 	%r71, %r9, %r67;
	add.s32 	%r70, %r10, %r67;
	mov.f32 	%f53, 0f00000000;
	mov.u32 	%r68, %r12;
	mov.u32 	%r69, %r67;
	mov.u32 	%r77, %r5;
$L__BB2_5:
	.pragma "nounroll";
	mul.wide.u32 	%rd9, %r68, 4;
	add.s64 	%rd10, %rd2, %rd9;
	ld.global.f32 	%f10, [%rd10];
	mul.wide.u32 	%rd11, %r69, 4;
	add.s64 	%rd12, %rd1, %rd11;
	ld.global.f32 	%f11, [%rd12];
	fma.rn.f32 	%f12, %f10, %f11, %f53;
	st.global.f32 	[%rd4], %f12;
	ld.global.f32 	%f13, [%rd10+4];
	mul.wide.u32 	%rd13, %r76, 4;
	add.s64 	%rd14, %rd1, %rd13;
	ld.global.f32 	%f14, [%rd14];
	fma.rn.f32 	%f15, %f13, %f14, %f12;
	st.global.f32 	[%rd4], %f15;
	ld.global.f32 	%f16, [%rd10+8];
	mul.wide.u32 	%rd15, %r75, 4;
	add.s64 	%rd16, %rd1, %rd15;
	ld.global.f32 	%f17, [%rd16];
	fma.rn.f32 	%f18, %f16, %f17, %f15;
	st.global.f32 	[%rd4], %f18;
	ld.global.f32 	%f19, [%rd10+12];
	mul.wide.u32 	%rd17, %r74, 4;
	add.s64 	%rd18, %rd1, %rd17;
	ld.global.f32 	%f20, [%rd18];
	fma.rn.f32 	%f21, %f19, %f20, %f18;
	st.global.f32 	[%rd4], %f21;
	ld.global.f32 	%f22, [%rd10+16];
	mul.wide.u32 	%rd19, %r73, 4;
	add.s64 	%rd20, %rd1, %rd19;
	ld.global.f32 	%f23, [%rd20];
	fma.rn.f32 	%f24, %f22, %f23, %f21;
	st.global.f32 	[%rd4], %f24;
	ld.global.f32 	%f25, [%rd10+20];
	mul.wide.u32 	%rd21, %r72, 4;
	add.s64 	%rd22, %rd1, %rd21;
	ld.global.f32 	%f26, [%rd22];
	fma.rn.f32 	%f27, %f25, %f26, %f24;
	st.global.f32 	[%rd4], %f27;
	ld.global.f32 	%f28, [%rd10+24];
	mul.wide.u32 	%rd23, %r71, 4;
	add.s64 	%rd24, %rd1, %rd23;
	ld.global.f32 	%f29, [%rd24];
	fma.rn.f32 	%f30, %f28, %f29, %f27;
	st.global.f32 	[%rd4], %f30;
	ld.global.f32 	%f31, [%rd10+28];
	mul.wide.u32 	%rd25, %r70, 4;
	add.s64 	%rd26, %rd1, %rd25;
	ld.global.f32 	%f32, [%rd26];
	fma.rn.f32 	%f53, %f31, %f32, %f30;
	st.global.f32 	[%rd4], %f53;
	add.s32 	%r77, %r77, 8;
	add.s32 	%r76, %r76, %r6;
	add.s32 	%r75, %r75, %r6;
	add.s32 	%r74, %r74, %r6;
	add.s32 	%r73, %r73, %r6;
	add.s32 	%r72, %r72, %r6;
	add.s32 	%r71, %r71, %r6;
	add.s32 	%r70, %r70, %r6;
	add.s32 	%r69, %r69, %r6;
	add.s32 	%r68, %r68, 8;
	setp.ne.s32 	%p3, %r77, 0;
	mov.u32 	%r79, %r4;
	@%p3 bra 	$L__BB2_5;
$L__BB2_6:
	setp.eq.s32 	%p4, %r2, 0;
	@%p4 bra 	$L__BB2_14;
	add.s32 	%r54, %r2, -1;
	setp.lt.u32 	%p5, %r54, 3;
	@%p5 bra 	$L__BB2_9;
	add.s32 	%r55, %r79, %r12;
	mul.wide.u32 	%rd27, %r55, 4;
	add.s64 	%rd28, %rd2, %rd27;
	ld.global.f32 	%f33, [%rd28];
	mad.lo.s32 	%r56, %r79, %r48, %r67;
	mul.wide.u32 	%rd29, %r56, 4;
	add.s64 	%rd30, %rd1, %rd29;
	ld.global.f32 	%f34, [%rd30];
	fma.rn.f32 	%f35, %f33, %f34, %f53;
	st.global.f32 	[%rd4], %f35;
	cvt.u64.u32 	%rd32, %r79;
	add.s64 	%rd33, %rd32, %rd46;
	shl.b64 	%rd34, %rd33, 2;
	add.s64 	%rd35, %rd2, %rd34;
	ld.global.f32 	%f36, [%rd35+4];
	add.s32 	%r57, %r56, %r48;
	mul.wide.u32 	%rd36, %r57, 4;
	add.s64 	%rd37, %rd1, %rd36;
	ld.global.f32 	%f37, [%rd37];
	fma.rn.f32 	%f38, %f36, %f37, %f35;
	st.global.f32 	[%rd4], %f38;
	ld.global.f32 	%f39, [%rd35+8];
	add.s32 	%r58, %r57, %r48;
	mul.wide.u32 	%rd38, %r58, 4;
	add.s64 	%rd39, %rd1, %rd38;
	ld.global.f32 	%f40, [%rd39];
	fma.rn.f32 	%f41, %f39, %f40, %f38;
	st.global.f32 	[%rd4], %f41;
	ld.global.f32 	%f42, [%rd35+12];
	add.s32 	%r59, %r58, %r48;
	mul.wide.u32 	%rd40, %r59, 4;
	add.s64 	%rd41, %rd1, %rd40;
	ld.global.f32 	%f43, [%rd41];
	fma.rn.f32 	%f53, %f42, %f43, %f41;
	st.global.f32 	[%rd4], %f53;
	add.s32 	%r79, %r79, 4;
$L__BB2_9:
	setp.eq.s32 	%p6, %r3, 0;
	@%p6 bra 	$L__BB2_14;
	setp.eq.s32 	%p7, %r3, 1;
	@%p7 bra 	$L__BB2_12;
	add.s32 	%r60, %r79, %r12;
	mul.wide.u32 	%rd42, %r60, 4;
	add.s64 	%rd43, %rd2, %rd42;
	ld.global.f32 	%f44, [%rd43];
	mad.lo.s32 	%r61, %r79, %r48, %r67;
	mul.wide.u32 	%rd44, %r61, 4;
	add.s64 	%rd45, %rd1, %rd44;
	ld.global.f32 	%f45, [%rd45];
	fma.rn.f32 	%f46, %f44, %f45, %f53;
	st.global.f32 	[%rd4], %f46;
	cvt.u64.u32 	%rd47, %r79;
	add.s64 	%rd48, %rd47, %rd46;
	shl.b64 	%rd49, %rd48, 2;
	add.s64 	%rd50, %rd2, %rd49;
	ld.global.f32 	%f47, [%rd50+4];
	add.s32 	%r62, %r61, %r48;
	mul.wide.u32 	%rd51, %r62, 4;
	add.s64 	%rd52, %rd1, %rd51;
	ld.global.f32 	%f48, [%rd52];
	fma.rn.f32 	%f53, %f47, %f48, %f46;
	st.global.f32 	[%rd4], %f53;
	add.s32 	%r79, %r79, 2;
$L__BB2_12:
	and.b32  	%r63, %r48, 1;
	setp.eq.b32 	%p8, %r63, 1;
	not.pred 	%p9, %p8;
	@%p9 bra 	$L__BB2_14;
	add.s32 	%r64, %r79, %r12;
	mul.wide.u32 	%rd53, %r64, 4;
	add.s64 	%rd54, %rd2, %rd53;
	ld.global.f32 	%f49, [%rd54];
	mad.lo.s32 	%r65, %r79, %r48, %r67;
	mul.wide.u32 	%rd55, %r65, 4;
	add.s64 	%rd56, %rd1, %rd55;
	ld.global.f32 	%f50, [%rd56];
	fma.rn.f32 	%f51, %f49, %f50, %f53;
	st.global.f32 	[%rd4], %f51;
$L__BB2_14:
	add.s32 	%r67, %r67, 1;
	setp.ne.s32 	%p10, %r67, %r48;
	@%p10 bra 	$L__BB2_3;
	add.s32 	%r66, %r66, 1;
	setp.ne.s32 	%p11, %r66, %r48;
	@%p11 bra 	$L__BB2_2;
$L__BB2_16:
	ret;

}


// ===== COMPILED SASS (sm_100) =====

	.target	sm_100

	.elftype	@"ET_EXEC"


//--------------------- .note.nv.tkinfo           --------------------------
	.section	.note.nv.tkinfo,"",@"SHT_NOTE"
	.sectionflags	@"SHF_NOTE_NV_TKINFO"
	.tkinfo
        /*0018*/ 	.word	0x00000002
        /*0030*/ 	.string	""
        /*0030*/ 	.string	"ptxas"
        /*0030*/ 	.string	"Cuda compilation tools, release 13.0, V13.0.88"
        /*0030*/ 	.string	"Build cuda_13.0.r13.0/compiler.36424714_0"
        /*0030*/ 	.string	"-arch sm_100 -m 64 "



//--------------------- .note.nv.cuinfo           --------------------------
	.section	.note.nv.cuinfo,"",@"SHT_NOTE"
	.sectionflags	@"SHF_NOTE_NV_CUINFO"
        /*0018*/ 	.short	0x0002
        /*001a*/ 	.short	0x0064
        /*001c*/ 	.short	0x0082
	.zero		2


//--------------------- .nv.info                  --------------------------
	.section	.nv.info,"",@"SHT_CUDA_INFO"
	.align	4


	//----- nvinfo : EIATTR_REGCOUNT
	.align		4
        /*0000*/ 	.byte	0x04, 0x2f
        /*0002*/ 	.short	(.L_2 - .L_1)
	.align		4
.L_1:
        /*0004*/ 	.word	index@(_Z10cuda_hellov)
        /*0008*/ 	.word	0x00000018


	//----- nvinfo : EIATTR_FRAME_SIZE
	.align		4
.L_2:
        /*000c*/ 	.byte	0x04, 0x11
        /*000e*/ 	.short	(.L_4 - .L_3)
	.align		4
.L_3:
        /*0010*/ 	.word	index@(_Z10cuda_hellov)
        /*0014*/ 	.word	0x00000000


	//----- nvinfo : EIATTR_REGCOUNT
	.align		4
.L_4:
        /*0018*/ 	.byte	0x04, 0x2f
        /*001a*/ 	.short	(.L_6 - .L_5)
	.align		4
.L_5:
        /*001c*/ 	.word	index@(_Z13cudaMatrixAddPfS_S_ii)
        /*0020*/ 	.word	0x00000014


	//----- nvinfo : EIATTR_FRAME_SIZE
	.align		4
.L_6:
        /*0024*/ 	.byte	0x04, 0x11
        /*0026*/ 	.short	(.L_8 - .L_7)
	.align		4
.L_7:
        /*0028*/ 	.word	index@(_Z13cudaMatrixAddPfS_S_ii)
        /*002c*/ 	.word	0x00000000


	//----- nvinfo : EIATTR_REGCOUNT
	.align		4
.L_8:
        /*0030*/ 	.byte	0x04, 0x2f
        /*0032*/ 	.short	(.L_10 - .L_9)
	.align		4
.L_9:
        /*0034*/ 	.word	index@(_Z14cudaMatrixMultPfS_S_i)
        /*0038*/ 	.word	0x00000020


	//----- nvinfo : EIATTR_FRAME_SIZE
	.align		4
.L_10:
        /*003c*/ 	.byte	0x04, 0x11
        /*003e*/ 	.short	(.L_12 - .L_11)
	.align		4
.L_11:
        /*0040*/ 	.word	index@(_Z14cudaMatrixMultPfS_S_i)
        /*0044*/ 	.word	0x00000000


	//----- nvinfo : EIATTR_MIN_STACK_SIZE
	.align		4
.L_12:
        /*0048*/ 	.byte	0x04, 0x12
        /*004a*/ 	.short	(.L_14 - .L_13)
	.align		4
.L_13:
        /*004c*/ 	.word	index@(_Z14cudaMatrixMultPfS_S_i)
        /*0050*/ 	.word	0x00000000


	//----- nvinfo : EIATTR_MIN_STACK_SIZE
	.align		4
.L_14:
        /*0054*/ 	.byte	0x04, 0x12
        /*0056*/ 	.short	(.L_16 - .L_15)
	.align		4
.L_15:
        /*0058*/ 	.word	index@(_Z13cudaMatrixAddPfS_S_ii)
        /*005c*/ 	.word	0x00000000


	//----- nvinfo : EIATTR_MIN_STACK_SIZE
	.align		4
.L_16:
        /*0060*/ 	.byte	0x04, 0x12
        /*0062*/ 	.short	(.L_18 - .L_17)
	.align		4
.L_17:
        /*0064*/ 	.word	index@(_Z10cuda_hellov)
        /*0068*/ 	.word	0x00000000
.L_18:


//--------------------- .nv.compat                --------------------------
	.section	.nv.compat,"",@"SHT_CUDA_COMPAT_INFO"
	.align	4
        /*0000*/ 	.byte	0x02, 0x09, 0x00, 0x00, 0x02, 0x02, 0x01, 0x00, 0x02, 0x05, 0x05, 0x00, 0x03, 0x07, 0x01, 0x01
        /*0010*/ 	.byte	0x02, 0x03, 0x00, 0x00, 0x02, 0x06, 0x01, 0x00, 0x04, 0x0b, 0x08, 0x00, 0x09, 0x00, 0x00, 0x00
        /*0020*/ 	.byte	0x00, 0x00, 0x00, 0x00


//--------------------- .nv.info._Z14cudaMatrixMultPfS_S_i --------------------------
	.section	.nv.info._Z14cudaMatrixMultPfS_S_i,"",@"SHT_CUDA_INFO"
	.sectionflags	@""
	.align	4


	//----- nvinfo : EIATTR_CUDA_API_VERSION
	.align		4
        /*0000*/ 	.byte	0x04, 0x37
        /*0002*/ 	.short	(.L_20 - .L_19)
.L_19:
        /*0004*/ 	.word	0x00000082


	//----- nvinfo : EIATTR_KPARAM_INFO
	.align		4
.L_20:
        /*0008*/ 	.byte	0x04, 0x17
        /*000a*/ 	.short	(.L_22 - .L_21)
.L_21:
        /*000c*/ 	.word	0x00000000
        /*0010*/ 	.short	0x0003
        /*0012*/ 	.short	0x0018
        /*0014*/ 	.byte	0x00, 0xf0, 0x11, 0x00


	//----- nvinfo : EIATTR_KPARAM_INFO
	.align		4
.L_22:
        /*0018*/ 	.byte	0x04, 0x17
        /*001a*/ 	.short	(.L_24 - .L_23)
.L_23:
        /*001c*/ 	.word	0x00000000
        /*0020*/ 	.short	0x0002
        /*0022*/ 	.short	0x0010
        /*0024*/ 	.byte	0x00, 0xf5, 0x21, 0x00


	//----- nvinfo : EIATTR_KPARAM_INFO
	.align		4
.L_24:
        /*0028*/ 	.byte	0x04, 0x17
        /*002a*/ 	.short	(.L_26 - .L_25)
.L_25:
        /*002c*/ 	.word	0x00000000
        /*0030*/ 	.short	0x0001
        /*0032*/ 	.short	0x0008
        /*0034*/ 	.byte	0x00, 0xf5, 0x21, 0x00


	//----- nvinfo : EIATTR_KPARAM_INFO
	.align		4
.L_26:
        /*0038*/ 	.byte	0x04, 0x17
        /*003a*/ 	.short	(.L_28 - .L_27)
.L_27:
        /*003c*/ 	.word	0x00000000
        /*0040*/ 	.short	0x0000
        /*0042*/ 	.short	0x0000
        /*0044*/ 	.byte	0x00, 0xf5, 0x21, 0x00


	//----- nvinfo : EIATTR_SPARSE_MMA_MASK
	.align		4
.L_28:
        /*0048*/ 	.byte	0x03, 0x50
        /*004a*/ 	.short	0x0000


	//----- nvinfo : EIATTR_MAXREG_COUNT
	.align		4
        /*004c*/ 	.byte	0x03, 0x1b
        /*004e*/ 	.short	0x00ff


	//----- nvinfo : EIATTR_MERCURY_ISA_VERSION
	.align		4
        /*0050*/ 	.byte	0x03, 0x5f
        /*0052*/ 	.short	0x0101


	//----- nvinfo : EIATTR_VRC_CTA_INIT_COUNT
	.align		4
        /*0054*/ 	.byte	0x02, 0x4a
	.zero		1
	.zero		1


	//----- nvinfo : EIATTR_EXIT_INSTR_OFFSETS
	.align		4
        /*0058*/ 	.byte	0x04, 0x1c
        /*005a*/ 	.short	(.L_30 - .L_29)


	//   ....[0]....
.L_29:
        /*005c*/ 	.word	0x00000030


	//   ....[1]....
        /*0060*/ 	.word	0x00000b20


	//----- nvinfo : EIATTR_CBANK_PARAM_SIZE
	.align		4
.L_30:
        /*0064*/ 	.byte	0x03, 0x19
        /*0066*/ 	.short	0x001c


	//----- nvinfo : EIATTR_PARAM_CBANK
	.align		4
        /*0068*/ 	.byte	0x04, 0x0a
        /*006a*/ 	.short	(.L_32 - .L_31)
	.align		4
.L_31:
        /*006c*/ 	.word	index@(.nv.constant0._Z14cudaMatrixMultPfS_S_i)
        /*0070*/ 	.short	0x0380
        /*0072*/ 	.short	0x001c


	//----- nvinfo : EIATTR_SW_WAR
	.align		4
.L_32:
        /*0074*/ 	.byte	0x04, 0x36
        /*0076*/ 	.short	(.L_34 - .L_33)
.L_33:
        /*0078*/ 	.word	0x00000008
.L_34:


//--------------------- .nv.info._Z13cudaMatrixAddPfS_S_ii --------------------------
	.section	.nv.info._Z13cudaMatrixAddPfS_S_ii,"",@"SHT_CUDA_INFO"
	.sectionflags	@""
	.align	4


	//----- nvinfo : EIATTR_CUDA_API_VERSION
	.align		4
        /*0000*/ 	.byte	0x04, 0x37
        /*0002*/ 	.short	(.L_36 - .L_35)
.L_35:
        /*0004*/ 	.word	0x00000082


	//----- nvinfo : EIATTR_KPARAM_INFO
	.align		4
.L_36:
        /*0008*/ 	.byte	0x04, 0x17
        /*000a*/ 	.short	(.L_38 - .L_37)
.L_37:
        /*000c*/ 	.word	0x00000000
        /*0010*/ 	.short	0x0004
        /*0012*/ 	.short	0x001c
        /*0014*/ 	.byte	0x00, 0xf0, 0x11, 0x00


	//----- nvinfo : EIATTR_KPARAM_INFO
	.align		4
.L_38:
        /*0018*/ 	.byte	0x04, 0x17
        /*001a*/ 	.short	(.L_40 - .L_39)
.L_39:
        /*001c*/ 	.word	0x00000000
        /*0020*/ 	.short	0x0003
        /*0022*/ 	.short	0x0018
        /*0024*/ 	.byte	0x00, 0xf0, 0x11, 0x00


	//----- nvinfo : EIATTR_KPARAM_INFO
	.align		4
.L_40:
        /*0028*/ 	.byte	0x04, 0x17
        /*002a*/ 	.short	(.L_42 - .L_41)
.L_41:
        /*002c*/ 	.word	0x00000000
        /*0030*/ 	.short	0x0002
        /*0032*/ 	.short	0x0010
        /*0034*/ 	.byte	0x00, 0xf5, 0x21, 0x00


	//----- nvinfo : EIATTR_KPARAM_INFO
	.align		4
.L_42:
        /*0038*/ 	.byte	0x04, 0x17
        /*003a*/ 	.short	(.L_44 - .L_43)
.L_43:
        /*003c*/ 	.word	0x00000000
        /*0040*/ 	.short	0x0001
        /*0042*/ 	.short	0x0008
        /*0044*/ 	.byte	0x00, 0xf5, 0x21, 0x00


	//----- nvinfo : EIATTR_KPARAM_INFO
	.align		4
.L_44:
        /*0048*/ 	.byte	0x04, 0x17
        /*004a*/ 	.short	(.L_46 - .L_45)
.L_45:
        /*004c*/ 	.word	0x00000000
        /*0050*/ 	.short	0x0000
        /*0052*/ 	.short	0x0000
        /*0054*/ 	.byte	0x00, 0xf5, 0x21, 0x00


	//----- nvinfo : EIATTR_SPARSE_MMA_MASK
	.align		4
.L_46:
        /*0058*/ 	.byte	0x03, 0x50
        /*005a*/ 	.short	0x0000


	//----- nvinfo : EIATTR_MAXREG_COUNT
	.align		4
        /*005c*/ 	.byte	0x03, 0x1b
        /*005e*/ 	.short	0x00ff


	//----- nvinfo : EIATTR_MERCURY_ISA_VERSION
	.align		4
        /*0060*/ 	.byte	0x03, 0x5f
        /*0062*/ 	.short	0x0101


	//----- nvinfo : EIATTR_VRC_CTA_INIT_COUNT
	.align		4
        /*0064*/ 	.byte	0x02, 0x4a
	.zero		1
	.zero		1


	//----- nvinfo : EIATTR_EXIT_INSTR_OFFSETS
	.align		4
        /*0068*/ 	.byte	0x04, 0x1c
        /*006a*/ 	.short	(.L_48 - .L_47)


	//   ....[0]....
.L_47:
        /*006c*/ 	.word	0x00000040


	//   ....[1]....
        /*0070*/ 	.word	0x00000690


	//   ....[2]....
        /*0074*/ 	.word	0x00000950


	//   ....[3]....
        /*0078*/ 	.word	0x00000b10


	//   ....[4]....
        /*007c*/ 	.word	0x00000cf0


	//----- nvinfo : EIATTR_CBANK_PARAM_SIZE
	.align		4
.L_48:
        /*0080*/ 	.byte	0x03, 0x19
        /*0082*/ 	.short	0x0020


	//----- nvinfo : EIATTR_PARAM_CBANK
	.align		4
        /*0084*/ 	.byte	0x04, 0x0a
        /*0086*/ 	.short	(.L_50 - .L_49)
	.align		4
.L_49:
        /*0088*/ 	.word	index@(.nv.constant0._Z13cudaMatrixAddPfS_S_ii)
        /*008c*/ 	.short	0x0380
        /*008e*/ 	.short	0x0020


	//----- nvinfo : EIATTR_SW_WAR
	.align		4
.L_50:
        /*0090*/ 	.byte	0x04, 0x36
        /*0092*/ 	.short	(.L_52 - .L_51)
.L_51:
        /*0094*/ 	.word	0x00000008
.L_52:


//--------------------- .nv.info._Z10cuda_hellov  --------------------------
	.section	.nv.info._Z10cuda_hellov,"",@"SHT_CUDA_INFO"
	.sectionflags	@""
	.align	4


	//----- nvinfo : EIATTR_CUDA_API_VERSION
	.align		4
        /*0000*/ 	.byte	0x04, 0x37
        /*0002*/ 	.short	(.L_54 - .L_53)
.L_53:
        /*0004*/ 	.word	0x00000082


	//----- nvinfo : EIATTR_SPARSE_MMA_MASK
	.align		4
.L_54:
        /*0008*/ 	.byte	0x03, 0x50
        /*000a*/ 	.short	0x0000


	//----- nvinfo : EIATTR_MAXREG_COUNT
	.align		4
        /*000c*/ 	.byte	0x03, 0x1b
        /*000e*/ 	.short	0x00ff


	//----- nvinfo : EIATTR_EXTERNS
	.align		4
        /*0010*/ 	.byte	0x04, 0x0f
        /*0012*/ 	.short	(.L_56 - .L_55)


	//   ....[0]....
	.align		4
.L_55:
        /*0014*/ 	.word	index@(vprintf)


	//----- nvinfo : EIATTR_MERCURY_ISA_VERSION
	.align		4
.L_56:
        /*0018*/ 	.byte	0x03, 0x5f
        /*001a*/ 	.short	0x0101


	//----- nvinfo : EIATTR_VRC_CTA_INIT_COUNT
	.align		4
        /*001c*/ 	.byte	0x02, 0x4a
	.zero		1
	.zero		1


	//----- nvinfo : EIATTR_SYSCALL_OFFSETS
	.align		4
        /*0020*/ 	.byte	0x04, 0x46
        /*0022*/ 	.short	(.L_58 - .L_57)


	//   ....[0]....
.L_57:
        /*0024*/ 	.word	0x00000080


	//----- nvinfo : EIATTR_EXIT_INSTR_OFFSETS
	.align		4
.L_58:
        /*0028*/ 	.byte	0x04, 0x1c
        /*002a*/ 	.short	(.L_60 - .L_59)


	//   ....[0]....
.L_59:
        /*002c*/ 	.word	0x00000090


	//----- nvinfo : EIATTR_SW_WAR
	.align		4
.L_60:
        /*0030*/ 	.byte	0x04, 0x36
        /*0032*/ 	.short	(.L_62 - .L_61)
.L_61:
        /*0034*/ 	.word	0x00000008
.L_62:


//--------------------- .nv.callgraph             --------------------------
	.section	.nv.callgraph,"",@"SHT_CUDA_CALLGRAPH"
	.align	4
	.sectionentsize	8
	.align		4
        /*0000*/ 	.word	0x00000000
	.align		4
        /*0004*/ 	.word	0xffffffff
	.align		4
        /*0008*/ 	.word	index@(_Z10cuda_hellov)
	.align		4
        /*000c*/ 	.word	index@(vprintf)
	.align		4
        /*0010*/ 	.word	0x00000000
	.align		4
        /*0014*/ 	.word	0xfffffffe
	.align		4
        /*0018*/ 	.word	0x00000000
	.align		4
        /*001c*/ 	.word	0xfffffffd
	.align		4
        /*0020*/ 	.word	0x00000000
	.align		4
        /*0024*/ 	.word	0xfffffffc


//--------------------- .nv.constant4             --------------------------
	.section	.nv.constant4,"a",@progbits
	.align	8
	.align		8
.nv.constant4:
        /*0000*/ 	.dword	$str
	.align		8
        /*0008*/ 	.dword	vprintf


//--------------------- .text._Z14cudaMatrixMultPfS_S_i --------------------------
	.section	.text._Z14cudaMatrixMultPfS_S_i,"ax",@progbits
	.align	128
        .global         _Z14cudaMatrixMultPfS_S_i
        .type           _Z14cudaMatrixMultPfS_S_i,@function
        .size           _Z14cudaMatrixMultPfS_S_i,(.L_x_16 - _Z14cudaMatrixMultPfS_S_i)
        .other          _Z14cudaMatrixMultPfS_S_i,@"STO_CUDA_ENTRY STV_DEFAULT"
_Z14cudaMatrixMultPfS_S_i:
.text._Z14cudaMatrixMultPfS_S_i:
[----:B------:R-:W-:Y:S08]  /*0000*/  LDC R1, c[0x0][0x37c] ;  /* 0x0000df00ff017b82 */ /* 0x000ff00000000800 */
[----:B------:R-:W0:Y:S02]  /*0010*/  LDC R3, c[0x0][0x398] ;  /* 0x0000e600ff037b82 */ /* 0x000e240000000800 */
[----:B0-----:R-:W-:-:S13]  /*0020*/  ISETP.GE.AND P0, PT, R3, 0x1, PT ;  /* 0x000000010300780c */ /* 0x001fda0003f06270 */
[----:B------:R-:W-:Y:S05]  /*0030*/  @!P0 EXIT ;  /* 0x000000000000894d */ /* 0x000fea0003800000 */
[C---:B------:R-:W-:Y:S01]  /*0040*/  IADD3 R0, PT, PT, R3.reuse, -0x1, RZ ;  /* 0xffffffff03007810 */ /* 0x040fe20007ffe0ff */
[----:B------:R-:W0:Y:S01]  /*0050*/  LDCU.64 UR6, c[0x0][0x358] ;  /* 0x00006b00ff0677ac */ /* 0x000e220008000a00 */
[C---:B------:R-:W-:Y:S02]  /*0060*/  LOP3.LUT R2, R3.reuse, 0x7, RZ, 0xc0, !PT ;  /* 0x0000000703027812 */ /* 0x040fe400078ec0ff */
[----:B------:R-:W-:Y:S01]  /*0070*/  ISETP.GE.U32.AND P0, PT, R0, 0x7, PT ;  /* 0x000000070000780c */ /* 0x000fe20003f06070 */
[----:B------:R-:W-:Y:S01]  /*0080*/  UMOV UR4, URZ ;  /* 0x000000ff00047c82 */ /* 0x000fe20008000000 */
[C---:B------:R-:W-:Y:S02]  /*0090*/  LOP3.LUT R0, R3.reuse, 0x7ffffff8, RZ, 0xc0, !PT ;  /* 0x7ffffff803007812 */ /* 0x040fe400078ec0ff */
[----:B------:R-:W-:Y:S02]  /*00a0*/  LOP3.LUT R3, R3, 0x3, RZ, 0xc0, !PT ;  /* 0x0000000303037812 */ /* 0x000fe400078ec0ff */
[----:B------:R-:W-:-:S07]  /*00b0*/  IADD3 R4, PT, PT, -R0, RZ, RZ ;  /* 0x000000ff00047210 */ /* 0x000fce0007ffe1ff */
.L_x_6:
[----:B-1----:R-:W1:Y:S01]  /*00c0*/  LDCU UR8, c[0x0][0x398] ;  /* 0x00007300ff0877ac */ /* 0x002e620008000800 */
[----:B------:R-:W-:Y:S01]  /*00d0*/  HFMA2 R5, -RZ, RZ, 0, 0 ;  /* 0x00000000ff057431 */ /* 0x000fe200000001ff */
[----:B-1----:R-:W-:Y:S02]  /*00e0*/  UIMAD UR5, UR4, UR8, URZ ;  /* 0x00000008040572a4 */ /* 0x002fe4000f8e02ff */
[----:B------:R-:W-:-:S04]  /*00f0*/  UIADD3 UR4, UPT, UPT, UR4, 0x1, URZ ;  /* 0x0000000104047890 */ /* 0x000fc8000fffe0ff */
[----:B0-234-:R-:W-:-:S11]  /*0100*/  UISETP.NE.AND UP0, UPT, UR4, UR8, UPT ;  /* 0x000000080400728c */ /* 0x01dfd6000bf05270 */
.L_x_5:
[----:B01234-:R-:W1:Y:S01]  /*0110*/  LDC.64 R12, c[0x0][0x390] ;  /* 0x0000e400ff0c7b82 */ /* 0x01fe620000000a00 */
[----:B------:R-:W-:Y:S01]  /*0120*/  IADD3 R7, PT, PT, R5, UR5, RZ ;  /* 0x0000000505077c10 */ /* 0x000fe2000fffe0ff */
[----:B------:R-:W-:Y:S01]  /*0130*/  IMAD.MOV.U32 R8, RZ, RZ, RZ ;  /* 0x000000ffff087224 */ /* 0x000fe200078e00ff */
[----:B------:R-:W-:-:S03]  /*0140*/  MOV R20, RZ ;  /* 0x000000ff00147202 */ /* 0x000fc60000000f00 */
[----:B-1----:R-:W-:-:S05]  /*0150*/  IMAD.WIDE.U32 R12, R7, 0x4, R12 ;  /* 0x00000004070c7825 */ /* 0x002fca00078e000c */
[----:B0-----:R0:W-:Y:S01]  /*0160*/  STG.E desc[UR6][R12.64], RZ ;  /* 0x000000ff0c007986 */ /* 0x0011e2000c101906 */
[----:B------:R-:W-:Y:S05]  /*0170*/  @!P0 BRA `(.L_x_0) ;  /* 0x0000000400108947 */ /* 0x000fea0003800000 */
[----:B------:R-:W1:Y:S01]  /*0180*/  LDC R8, c[0x0][0x398] ;  /* 0x0000e600ff087b82 */ /* 0x000e620000000800 */
[----:B------:R-:W-:Y:S01]  /*0190*/  MOV R20, RZ ;  /* 0x000000ff00147202 */ /* 0x000fe20000000f00 */
[--C-:B------:R-:W-:Y:S01]  /*01a0*/  IMAD.MOV.U32 R7, RZ, RZ, R5.reuse ;  /* 0x000000ffff077224 */ /* 0x100fe200078e0005 */
[----:B------:R-:W-:Y:S02]  /*01b0*/  MOV R9, UR5 ;  /* 0x0000000500097c02 */ /* 0x000fe40008000f00 */
[----:B------:R-:W-:Y:S02]  /*01c0*/  MOV R6, R4 ;  /* 0x0000000400067202 */ /* 0x000fe40000000f00 */
[----:B-1----:R-:W-:Y:S01]  /*01d0*/  IADD3 R11, PT, PT, R5, R8, RZ ;  /* 0x00000008050b7210 */ /* 0x002fe20007ffe0ff */
[C-C-:B------:R-:W-:Y:S01]  /*01e0*/  IMAD R23, R8.reuse, 0x3, R5.reuse ;  /* 0x0000000308177824 */ /* 0x140fe200078e0205 */
[C---:B------:R-:W-:Y:S01]  /*01f0*/  LEA R21, R8.reuse, R5, 0x1 ;  /* 0x0000000508157211 */ /* 0x040fe200078e08ff */
[----:B------:R-:W-:-:S02]  /*0200*/  IMAD R25, R8, 0x4, R5 ;  /* 0x0000000408197824 */ /* 0x000fc400078e0205 */
[C-C-:B------:R-:W-:Y:S02]  /*0210*/  IMAD R27, R8.reuse, 0x5, R5.reuse ;  /* 0x00000005081b7824 */ /* 0x140fe400078e0205 */
[C-C-:B------:R-:W-:Y:S02]  /*0220*/  IMAD R29, R8.reuse, 0x6, R5.reuse ;  /* 0x00000006081d7824 */ /* 0x140fe400078e0205 */
[----:B------:R-:W-:-:S07]  /*0230*/  IMAD R10, R8, 0x7, R5 ;  /* 0x00000007080a7824 */ /* 0x000fce00078e0205 */
.L_x_1:
[----:B------:R-:W1:Y:S08]  /*0240*/  LDC.64 R14, c[0x0][0x388] ;  /* 0x0000e200ff0e7b82 */ /* 0x000e700000000a00 */
[----:B------:R-:W2:Y:S01]  /*0250*/  LDC.64 R18, c[0x0][0x380] ;  /* 0x0000e000ff127b82 */ /* 0x000ea20000000a00 */
[----:B-1----:R-:W-:-:S06]  /*0260*/  IMAD.WIDE.U32 R16, R7, 0x4, R14 ;  /* 0x0000000407107825 */ /* 0x002fcc00078e000e */
[----:B---3--:R-:W3:Y:S01]  /*0270*/  LDG.E R17, desc[UR6][R16.64] ;  /* 0x0000000610117981 */ /* 0x008ee2000c1e1900 */
[----:B--2---:R-:W-:-:S05]  /*0280*/  IMAD.WIDE.U32 R18, R9, 0x4, R18 ;  /* 0x0000000409127825 */ /* 0x004fca00078e0012 */
[----:B------:R-:W3:Y:S02]  /*0290*/  LDG.E R22, desc[UR6][R18.64] ;  /* 0x0000000612167981 */ /* 0x000ee4000c1e1900 */
[----:B---3--:R-:W-:Y:S01]  /*02a0*/  FFMA R22, R22, R17, R20 ;  /* 0x0000001116167223 */ /* 0x008fe20000000014 */
[----:B------:R-:W-:-:S04]  /*02b0*/  IMAD.WIDE.U32 R16, R11, 0x4, R14 ;  /* 0x000000040b107825 */ /* 0x000fc800078e000e */
[----:B------:R1:W-:Y:S04]  /*02c0*/  STG.E desc[UR6][R12.64], R22 ;  /* 0x000000160c007986 */ /* 0x0003e8000c101906 */
[----:B------:R2:W3:Y:S04]  /*02d0*/  LDG.E R24, desc[UR6][R16.64] ;  /* 0x0000000610187981 */ /* 0x0004e8000c1e1900 */
[----:B------:R-:W3:Y:S01]  /*02e0*/  LDG.E R20, desc[UR6][R18.64+0x4] ;  /* 0x0000040612147981 */ /* 0x000ee2000c1e1900 */
[----:B--2---:R-:W-:-:S04]  /*02f0*/  IMAD.WIDE.U32 R16, R21, 0x4, R14 ;  /* 0x0000000415107825 */ /* 0x004fc800078e000e */
[----:B---3--:R-:W-:-:S05]  /*0300*/  FFMA R20, R20, R24, R22 ;  /* 0x0000001814147223 */ /* 0x008fca0000000016 */
[----:B------:R2:W-:Y:S04]  /*0310*/  STG.E desc[UR6][R12.64], R20 ;  /* 0x000000140c007986 */ /* 0x0005e8000c101906 */
[----:B------:R3:W4:Y:S04]  /*0320*/  LDG.E R26, desc[UR6][R16.64] ;  /* 0x00000006101a7981 */ /* 0x000728000c1e1900 */
[----:B------:R-:W4:Y:S01]  /*0330*/  LDG.E R24, desc[UR6][R18.64+0x8] ;  /* 0x0000080612187981 */ /* 0x000f22000c1e1900 */
[----:B---3--:R-:W-:-:S04]  /*0340*/  IMAD.WIDE.U32 R16, R23, 0x4, R14 ;  /* 0x0000000417107825 */ /* 0x008fc800078e000e */
[----:B----4-:R-:W-:-:S05]  /*0350*/  FFMA R24, R24, R26, R20 ;  /* 0x0000001a18187223 */ /* 0x010fca0000000014 */
[----:B------:R3:W-:Y:S04]  /*0360*/  STG.E desc[UR6][R12.64], R24 ;  /* 0x000000180c007986 */ /* 0x0007e8000c101906 */
[----:B------:R4:W5:Y:S04]  /*0370*/  LDG.E R26, desc[UR6][R16.64] ;  /* 0x00000006101a7981 */ /* 0x000968000c1e1900 */
[----:B-1----:R-:W5:Y:S01]  /*0380*/  LDG.E R22, desc[UR6][R18.64+0xc] ;  /* 0x00000c0612167981 */ /* 0x002f62000c1e1900 */
[----:B----4-:R-:W-:-:S04]  /*0390*/  IMAD.WIDE.U32 R16, R25, 0x4, R14 ;  /* 0x0000000419107825 */ /* 0x010fc800078e000e */
[----:B-----5:R-:W-:-:S05]  /*03a0*/  FFMA R22, R22, R26, R24 ;  /* 0x0000001a16167223 */ /* 0x020fca0000000018 */
[----:B------:R1:W-:Y:S04]  /*03b0*/  STG.E desc[UR6][R12.64], R22 ;  /* 0x000000160c007986 */ /* 0x0003e8000c101906 */
[----:B------:R4:W5:Y:S04]  /*03c0*/  LDG.E R26, desc[UR6][R16.64] ;  /* 0x00000006101a7981 */ /* 0x000968000c1e1900 */
[----:B--2---:R-:W5:Y:S01]  /*03d0*/  LDG.E R20, desc[UR6][R18.64+0x10] ;  /* 0x0000100612147981 */ /* 0x004f62000c1e1900 */
[----:B----4-:R-:W-:-:S04]  /*03e0*/  IMAD.WIDE.U32 R16, R27, 0x4, R14 ;  /* 0x000000041b107825 */ /* 0x010fc800078e000e */
[----:B-----5:R-:W-:-:S05]  /*03f0*/  FFMA R20, R20, R26, R22 ;  /* 0x0000001a14147223 */ /* 0x020fca0000000016 */
[----:B------:R2:W-:Y:S04]  /*0400*/  STG.E desc[UR6][R12.64], R20 ;  /* 0x000000140c007986 */ /* 0x0005e8000c101906 */
[----:B------:R4:W5:Y:S04]  /*0410*/  LDG.E R26, desc[UR6][R16.64] ;  /* 0x00000006101a7981 */ /* 0x000968000c1e1900 */
[----:B---3--:R-:W5:Y:S01]  /*0420*/  LDG.E R24, desc[UR6][R18.64+0x14] ;  /* 0x0000140612187981 */ /* 0x008f62000c1e1900 */
[----:B----4-:R-:W-:-:S04]  /*0430*/  IMAD.WIDE.U32 R16, R29, 0x4, R14 ;  /* 0x000000041d107825 */ /* 0x010fc800078e000e */
[----:B-----5:R-:W-:-:S05]  /*0440*/  FFMA R24, R24, R26, R20 ;  /* 0x0000001a18187223 */ /* 0x020fca0000000014 */
[----:B------:R3:W-:Y:S04]  /*0450*/  STG.E desc[UR6][R12.64], R24 ;  /* 0x000000180c007986 */ /* 0x0007e8000c101906 */
[----:B------:R-:W4:Y:S04]  /*0460*/  LDG.E R26, desc[UR6][R16.64] ;  /* 0x00000006101a7981 */ /* 0x000f28000c1e1900 */
[----:B-1----:R-:W4:Y:S01]  /*0470*/  LDG.E R22, desc[UR6][R18.64+0x18] ;  /* 0x0000180612167981 */ /* 0x002f22000c1e1900 */
[----:B------:R-:W-:Y:S01]  /*0480*/  IMAD.WIDE.U32 R14, R10, 0x4, R14 ;  /* 0x000000040a0e7825 */ /* 0x000fe200078e000e */
[----:B------:R-:W-:-:S03]  /*0490*/  IADD3 R6, PT, PT, R6, 0x8, RZ ;  /* 0x0000000806067810 */ /* 0x000fc60007ffe0ff */
[----:B----4-:R-:W-:-:S05]  /*04a0*/  FFMA R22, R22, R26, R24 ;  /* 0x0000001a16167223 */ /* 0x010fca0000000018 */
[----:B------:R3:W-:Y:S04]  /*04b0*/  STG.E desc[UR6][R12.64], R22 ;  /* 0x000000160c007986 */ /* 0x0007e8000c101906 */
[----:B--2---:R-:W2:Y:S04]  /*04c0*/  LDG.E R20, desc[UR6][R18.64+0x1c] ;  /* 0x00001c0612147981 */ /* 0x004ea8000c1e1900 */
[----:B------:R-:W2:Y:S01]  /*04d0*/  LDG.E R15, desc[UR6][R14.64] ;  /* 0x000000060e0f7981 */ /* 0x000ea2000c1e1900 */
[----:B------:R-:W-:Y:S01]  /*04e0*/  ISETP.NE.AND P1, PT, R6, RZ, PT ;  /* 0x000000ff0600720c */ /* 0x000fe20003f25270 */
[C---:B------:R-:W-:Y:S01]  /*04f0*/  IMAD R25, R8.reuse, 0x8, R25 ;  /* 0x0000000808197824 */ /* 0x040fe200078e0219 */
[C---:B------:R-:W-:Y:S01]  /*0500*/  LEA R11, R8.reuse, R11, 0x3 ;  /* 0x0000000b080b7211 */ /* 0x040fe200078e18ff */
[----:B------:R-:W-:Y:S01]  /*0510*/  VIADD R9, R9, 0x8 ;  /* 0x0000000809097836 */ /* 0x000fe20000000000 */
[----:B------:R-:W-:-:S02]  /*0520*/  LEA R21, R8, R21, 0x3 ;  /* 0x0000001508157211 */ /* 0x000fc400078e18ff */
[C---:B------:R-:W-:Y:S02]  /*0530*/  LEA R23, R8.reuse, R23, 0x3 ;  /* 0x0000001708177211 */ /* 0x040fe400078e18ff */
[C---:B------:R-:W-:Y:S02]  /*0540*/  LEA R27, R8.reuse, R27, 0x3 ;  /* 0x0000001b081b7211 */ /* 0x040fe400078e18ff */
[C---:B------:R-:W-:Y:S02]  /*0550*/  LEA R29, R8.reuse, R29, 0x3 ;  /* 0x0000001d081d7211 */ /* 0x040fe400078e18ff */
[C---:B------:R-:W-:Y:S02]  /*0560*/  LEA R10, R8.reuse, R10, 0x3 ;  /* 0x0000000a080a7211 */ /* 0x040fe400078e18ff */
[----:B------:R-:W-:Y:S01]  /*0570*/  LEA R7, R8, R7, 0x3 ;  /* 0x0000000708077211 */ /* 0x000fe200078e18ff */
[----:B--2---:R-:W-:-:S05]  /*0580*/  FFMA R20, R20, R15, R22 ;  /* 0x0000000f14147223 */ /* 0x004fca0000000016 */
[----:B------:R3:W-:Y:S01]  /*0590*/  STG.E desc[UR6][R12.64], R20 ;  /* 0x000000140c007986 */ /* 0x0007e2000c101906 */
[----:B------:R-:W-:Y:S05]  /*05a0*/  @P1 BRA `(.L_x_1) ;  /* 0xfffffffc00241947 */ /* 0x000fea000383ffff */
[----:B------:R-:W-:-:S07]  /*05b0*/  MOV R8, R0 ;  /* 0x0000000000087202 */ /* 0x000fce0000000f00 */
.L_x_0:
[----:B------:R-:W-:-:S13]  /*05c0*/  ISETP.NE.AND P1, PT, R2, RZ, PT ;  /* 0x000000ff0200720c */ /* 0x000fda0003f25270 */
[----:B------:R-:W-:Y:S05]  /*05d0*/  @!P1 BRA `(.L_x_2) ;  /* 0x00000004003c9947 */ /* 0x000fea0003800000 */
[----:B------:R-:W-:Y:S02]  /*05e0*/  IADD3 R6, PT, PT, R2, -0x1, RZ ;  /* 0xffffffff02067810 */ /* 0x000fe40007ffe0ff */
[----:B------:R-:W-:Y:S02]  /*05f0*/  ISETP.NE.AND P1, PT, R3, RZ, PT ;  /* 0x000000ff0300720c */ /* 0x000fe40003f25270 */
[----:B------:R-:W-:-:S13]  /*0600*/  ISETP.GE.U32.AND P2, PT, R6, 0x3, PT ;  /* 0x000000030600780c */ /* 0x000fda0003f46070 */
[----:B------:R-:W-:Y:S05]  /*0610*/  @!P2 BRA `(.L_x_3) ;  /* 0x00000000008ca947 */ /* 0x000fea0003800000 */
[----:B------:R-:W1:Y:S01]  /*0620*/  LDC R9, c[0x0][0x398] ;  /* 0x0000e600ff097b82 */ /* 0x000e620000000800 */
[----:B------:R-:W-:-:S07]  /*0630*/  IADD3 R11, PT, PT, R8, UR5, RZ ;  /* 0x00000005080b7c10 */ /* 0x000fce000fffe0ff */
[----:B------:R-:W2:Y:S08]  /*0640*/  LDC.64 R14, c[0x0][0x380] ;  /* 0x0000e000ff0e7b82 */ /* 0x000eb00000000a00 */
[----:B------:R-:W4:Y:S01]  /*0650*/  LDC.64 R6, c[0x0][0x388] ;  /* 0x0000e200ff067b82 */ /* 0x000f220000000a00 */
[----:B-1----:R-:W-:Y:S02]  /*0660*/  IMAD R18, R8, R9, R5 ;  /* 0x0000000908127224 */ /* 0x002fe400078e0205 */
[----:B--2---:R-:W-:-:S05]  /*0670*/  IMAD.WIDE.U32 R14, R11, 0x4, R14 ;  /* 0x000000040b0e7825 */ /* 0x004fca00078e000e */
[----:B------:R-:W1:Y:S01]  /*0680*/  LDC.64 R10, c[0x0][0x380] ;  /* 0x0000e000ff0a7b82 */ /* 0x000e620000000a00 */
[----:B------:R-:W2:Y:S01]  /*0690*/  LDG.E R15, desc[UR6][R14.64] ;  /* 0x000000060e0f7981 */ /* 0x000ea2000c1e1900 */
[----:B----4-:R-:W-:-:S06]  /*06a0*/  IMAD.WIDE.U32 R16, R18, 0x4, R6 ;  /* 0x0000000412107825 */ /* 0x010fcc00078e0006 */
[----:B------:R-:W2:Y:S01]  /*06b0*/  LDG.E R16, desc[UR6][R16.64] ;  /* 0x0000000610107981 */ /* 0x000ea2000c1e1900 */
[----:B------:R-:W-:Y:S01]  /*06c0*/  IADD3 R19, P2, PT, R8, UR5, RZ ;  /* 0x0000000508137c10 */ /* 0x000fe2000ff5e0ff */
[----:B---3--:R-:W-:-:S03]  /*06d0*/  IMAD.IADD R22, R18, 0x1, R9 ;  /* 0x0000000112167824 */ /* 0x008fc600078e0209 */
[----:B------:R-:W-:Y:S02]  /*06e0*/  IADD3.X R24, PT, PT, RZ, RZ, RZ, P2, !PT ;  /* 0x000000ffff187210 */ /* 0x000fe400017fe4ff */
[----:B-1----:R-:W-:-:S04]  /*06f0*/  LEA R10, P2, R19, R10, 0x2 ;  /* 0x0000000a130a7211 */ /* 0x002fc800078410ff */
[----:B------:R-:W-:Y:S01]  /*0700*/  LEA.HI.X R11, R19, R11, R24, 0x2, P2 ;  /* 0x0000000b130b7211 */ /* 0x000fe200010f1418 */
[----:B------:R-:W-:-:S04]  /*0710*/  IMAD.WIDE.U32 R18, R22, 0x4, R6 ;  /* 0x0000000416127825 */ /* 0x000fc800078e0006 */
[----:B--2---:R-:W-:-:S05]  /*0720*/  FFMA R21, R15, R16, R20 ;  /* 0x000000100f157223 */ /* 0x004fca0000000014 */
[----:B------:R1:W-:Y:S04]  /*0730*/  STG.E desc[UR6][R12.64], R21 ;  /* 0x000000150c007986 */ /* 0x0003e8000c101906 */
[----:B------:R-:W2:Y:S04]  /*0740*/  LDG.E R18, desc[UR6][R18.64] ;  /* 0x0000000612127981 */ /* 0x000ea8000c1e1900 */
[----:B------:R-:W2:Y:S01]  /*0750*/  LDG.E R14, desc[UR6][R10.64+0x4] ;  /* 0x000004060a0e7981 */ /* 0x000ea2000c1e1900 */
[----:B------:R-:W-:Y:S01]  /*0760*/  IADD3 R22, PT, PT, R22, R9, RZ ;  /* 0x0000000916167210 */ /* 0x000fe20007ffe0ff */
[----:B--2---:R-:W-:-:S04]  /*0770*/  FFMA R17, R14, R18, R21 ;  /* 0x000000120e117223 */ /* 0x004fc80000000015 */
[C---:B------:R-:W-:Y:S01]  /*0780*/  IMAD.WIDE.U32 R14, R22.reuse, 0x4, R6 ;  /* 0x00000004160e7825 */ /* 0x040fe200078e0006 */
[----:B------:R1:W-:Y:S05]  /*0790*/  STG.E desc[UR6][R12.64], R17 ;  /* 0x000000110c007986 */ /* 0x0003ea000c101906 */
[----:B------:R-:W2:Y:S04]  /*07a0*/  LDG.E R14, desc[UR6][R14.64] ;  /* 0x000000060e0e7981 */ /* 0x000ea8000c1e1900 */
[----:B------:R-:W2:Y:S01]  /*07b0*/  LDG.E R16, desc[UR6][R10.64+0x8] ;  /* 0x000008060a107981 */ /* 0x000ea2000c1e1900 */
[----:B------:R-:W-:-:S05]  /*07c0*/  IADD3 R23, PT, PT, R22, R9, RZ ;  /* 0x0000000916177210 */ /* 0x000fca0007ffe0ff */
[----:B------:R-:W-:-:S04]  /*07d0*/  IMAD.WIDE.U32 R6, R23, 0x4, R6 ;  /* 0x0000000417067825 */ /* 0x000fc800078e0006 */
[----:B--2---:R-:W-:-:S05]  /*07e0*/  FFMA R9, R16, R14, R17 ;  /* 0x0000000e10097223 */ /* 0x004fca0000000011 */
[----:B------:R1:W-:Y:S04]  /*07f0*/  STG.E desc[UR6][R12.64], R9 ;  /* 0x000000090c007986 */ /* 0x0003e8000c101906 */
[----:B------:R-:W2:Y:S04]  /*0800*/  LDG.E R20, desc[UR6][R10.64+0xc] ;  /* 0x00000c060a147981 */ /* 0x000ea8000c1e1900 */
[----:B------:R-:W2:Y:S01]  /*0810*/  LDG.E R6, desc[UR6][R6.64] ;  /* 0x0000000606067981 */ /* 0x000ea2000c1e1900 */
[----:B------:R-:W-:Y:S01]  /*0820*/  IADD3 R8, PT, PT, R8, 0x4, RZ ;  /* 0x0000000408087810 */ /* 0x000fe20007ffe0ff */
[----:B--2---:R-:W-:-:S05]  /*0830*/  FFMA R20, R20, R6, R9 ;  /* 0x0000000614147223 */ /* 0x004fca0000000009 */
[----:B------:R1:W-:Y:S02]  /*0840*/  STG.E desc[UR6][R12.64], R20 ;  /* 0x000000140c007986 */ /* 0x0003e4000c101906 */
.L_x_3:
[----:B------:R-:W-:Y:S05]  /*0850*/  @!P1 BRA `(.L_x_2) ;  /* 0x00000000009c9947 */ /* 0x000fea0003800000 */
[----:B------:R-:W-:-:S13]  /*0860*/  ISETP.NE.AND P1, PT, R3, 0x1, PT ;  /* 0x000000010300780c */ /* 0x000fda0003f25270 */
[----:B------:R-:W-:Y:S05]  /*0870*/  @!P1 BRA `(.L_x_4) ;  /* 0x00000000005c9947 */ /* 0x000fea0003800000 */
[----:B-1----:R-:W1:Y:S01]  /*0880*/  LDC R9, c[0x0][0x398] ;  /* 0x0000e600ff097b82 */ /* 0x002e620000000800 */
        /* <DEDUP_REMOVED lines=9> */
[----:B------:R-:W-:Y:S02]  /*0920*/  IADD3 R19, P1, PT, R8, UR5, RZ ;  /* 0x0000000508137c10 */ /* 0x000fe4000ff3e0ff */
[----:B------:R-:W-:-:S03]  /*0930*/  IADD3 R21, PT, PT, R18, R9, RZ ;  /* 0x0000000912157210 */ /* 0x000fc60007ffe0ff */
[----:B---3--:R-:W-:Y:S02]  /*0940*/  IMAD.X R22, RZ, RZ, RZ, P1 ;  /* 0x000000ffff167224 */ /* 0x008fe400008e06ff */
[----:B------:R-:W-:Y:S01]  /*0950*/  IMAD.WIDE.U32 R6, R21, 0x4, R6 ;  /* 0x0000000415067825 */ /* 0x000fe200078e0006 */
[----:B-1----:R-:W-:-:S04]  /*0960*/  LEA R10, P1, R19, R10, 0x2 ;  /* 0x0000000a130a7211 */ /* 0x002fc800078210ff */
[----:B------:R-:W-:Y:S01]  /*0970*/  LEA.HI.X R11, R19, R11, R22, 0x2, P1 ;  /* 0x0000000b130b7211 */ /* 0x000fe200008f1416 */
[----:B--2---:R-:W-:-:S05]  /*0980*/  FFMA R9, R15, R16, R20 ;  /* 0x000000100f097223 */ /* 0x004fca0000000014 */
[----:B------:R2:W-:Y:S04]  /*0990*/  STG.E desc[UR6][R12.64], R9 ;  /* 0x000000090c007986 */ /* 0x0005e8000c101906 */
[----:B------:R-:W3:Y:S04]  /*09a0*/  LDG.E R10, desc[UR6][R10.64+0x4] ;  /* 0x000004060a0a7981 */ /* 0x000ee8000c1e1900 */
[----:B------:R-:W3:Y:S01]  /*09b0*/  LDG.E R6, desc[UR6][R6.64] ;  /* 0x0000000606067981 */ /* 0x000ee2000c1e1900 */
[----:B------:R-:W-:Y:S01]  /*09c0*/  IADD3 R8, PT, PT, R8, 0x2, RZ ;  /* 0x0000000208087810 */ /* 0x000fe20007ffe0ff */
[----:B---3--:R-:W-:-:S05]  /*09d0*/  FFMA R20, R10, R6, R9 ;  /* 0x000000060a147223 */ /* 0x008fca0000000009 */
[----:B------:R2:W-:Y:S02]  /*09e0*/  STG.E desc[UR6][R12.64], R20 ;  /* 0x000000140c007986 */ /* 0x0005e4000c101906 */
.L_x_4:
[----:B------:R-:W4:Y:S02]  /*09f0*/  LDC R15, c[0x0][0x398] ;  /* 0x0000e600ff0f7b82 */ /* 0x000f240000000800 */
[----:B----4-:R-:W-:-:S04]  /*0a00*/  LOP3.LUT R6, R15, 0x1, RZ, 0xc0, !PT ;  /* 0x000000010f067812 */ /* 0x010fc800078ec0ff */
[----:B------:R-:W-:-:S13]  /*0a10*/  ISETP.NE.U32.AND P1, PT, R6, 0x1, PT ;  /* 0x000000010600780c */ /* 0x000fda0003f25070 */
[----:B------:R-:W-:Y:S05]  /*0a20*/  @P1 BRA `(.L_x_2) ;  /* 0x0000000000281947 */ /* 0x000fea0003800000 */
[----:B------:R-:W4:Y:S01]  /*0a30*/  LDC.64 R6, c[0x0][0x380] ;  /* 0x0000e000ff067b82 */ /* 0x000f220000000a00 */
[C---:B-12---:R-:W-:Y:S01]  /*0a40*/  IADD3 R9, PT, PT, R8.reuse, UR5, RZ ;  /* 0x0000000508097c10 */ /* 0x046fe2000fffe0ff */
[----:B------:R-:W-:-:S06]  /*0a50*/  IMAD R15, R8, R15, R5 ;  /* 0x0000000f080f7224 */ /* 0x000fcc00078e0205 */
[----:B------:R-:W1:Y:S01]  /*0a60*/  LDC.64 R10, c[0x0][0x388] ;  /* 0x0000e200ff0a7b82 */ /* 0x000e620000000a00 */
[----:B----4-:R-:W-:-:S06]  /*0a70*/  IMAD.WIDE.U32 R6, R9, 0x4, R6 ;  /* 0x0000000409067825 */ /* 0x010fcc00078e0006 */
[----:B------:R-:W2:Y:S01]  /*0a80*/  LDG.E R7, desc[UR6][R6.64] ;  /* 0x0000000606077981 */ /* 0x000ea2000c1e1900 */
[----:B-1----:R-:W-:-:S06]  /*0a90*/  IMAD.WIDE.U32 R8, R15, 0x4, R10 ;  /* 0x000000040f087825 */ /* 0x002fcc00078e000a */
[----:B------:R-:W2:Y:S02]  /*0aa0*/  LDG.E R8, desc[UR6][R8.64] ;  /* 0x0000000608087981 */ /* 0x000ea4000c1e1900 */
[----:B--2---:R-:W-:-:S05]  /*0ab0*/  FFMA R11, R7, R8, R20 ;  /* 0x00000008070b7223 */ /* 0x004fca0000000014 */
[----:B------:R4:W-:Y:S02]  /*0ac0*/  STG.E desc[UR6][R12.64], R11 ;  /* 0x0000000b0c007986 */ /* 0x0009e4000c101906 */
.L_x_2:
[----:B------:R-:W5:Y:S01]  /*0ad0*/  LDCU UR8, c[0x0][0x398] ;  /* 0x00007300ff0877ac */ /* 0x000f620008000800 */
[----:B------:R-:W-:-:S04]  /*0ae0*/  IADD3 R5, PT, PT, R5, 0x1, RZ ;  /* 0x0000000105057810 */ /* 0x000fc80007ffe0ff */
[----:B-----5:R-:W-:-:S13]  /*0af0*/  ISETP.NE.AND P1, PT, R5, UR8, PT ;  /* 0x0000000805007c0c */ /* 0x020fda000bf25270 */
[----:B------:R-:W-:Y:S05]  /*0b00*/  @P1 BRA `(.L_x_5) ;  /* 0xfffffff400801947 */ /* 0x000fea000383ffff */
[----:B------:R-:W-:Y:S05]  /*0b10*/  BRA.U UP0, `(.L_x_6) ;  /* 0xfffffff500687547 */ /* 0x000fea000b83ffff */
[----:B------:R-:W-:Y:S05]  /*0b20*/  EXIT ;  /* 0x000000000000794d */ /* 0x000fea0003800000 */
.L_x_7:
[----:B------:R-:W-:-:S00]  /*0b30*/  BRA `(.L_x_7) ;  /* 0xfffffffc00fc7947 */ /* 0x000fc0000383ffff */
[----:B------:R-:W-:-:S00]  /*0b40*/  NOP ;  /* 0x0000000000007918 */ /* 0x000fc00000000000 */
        /* <DEDUP_REMOVED lines=11> */
.L_x_16:


//--------------------- .text._Z13cudaMatrixAddPfS_S_ii --------------------------
	.section	.text._Z13cudaMatrixAddPfS_S_ii,"ax",@progbits
	.align	128
        .global         _Z13cudaMatrixAddPfS_S_ii
        .type           _Z13cudaMatrixAddPfS_S_ii,@function
        .size           _Z13cudaMatrixAddPfS_S_ii,(.L_x_17 - _Z13cudaMatrixAddPfS_S_ii)
        .other          _Z13cudaMatrixAddPfS_S_ii,@"STO_CUDA_ENTRY STV_DEFAULT"
_Z13cudaMatrixAddPfS_S_ii:
.text._Z13cudaMatrixAddPfS_S_ii:
[----:B------:R-:W-:Y:S08]  /*0000*/  LDC R1, c[0x0][0x37c] ;  /* 0x0000df00ff017b82 */ /* 0x000ff00000000800 */
[----:B------:R-:W0:Y:S02]  /*0010*/  LDC.64 R2, c[0x0][0x398] ;  /* 0x0000e600ff027b82 */ /* 0x000e240000000a00 */
[----:B0-----:R-:W-:-:S05]  /*0020*/  IMAD R2, R3, R2, RZ ;  /* 0x0000000203027224 */ /* 0x001fca00078e02ff */
[----:B------:R-:W-:-:S13]  /*0030*/  ISETP.GE.AND P0, PT, R2, 0x1, PT ;  /* 0x000000010200780c */ /* 0x000fda0003f06270 */
[----:B------:R-:W-:Y:S05]  /*0040*/  @!P0 EXIT ;  /* 0x000000000000894d */ /* 0x000fea0003800000 */
[C---:B------:R-:W-:Y:S01]  /*0050*/  ISETP.GE.U32.AND P1, PT, R2.reuse, 0x10, PT ;  /* 0x000000100200780c */ /* 0x040fe20003f26070 */
[----:B------:R-:W0:Y:S01]  /*0060*/  LDCU.64 UR12, c[0x0][0x358] ;  /* 0x00006b00ff0c77ac */ /* 0x000e220008000a00 */
[----:B------:R-:W-:Y:S01]  /*0070*/  LOP3.LUT R12, R2, 0xf, RZ, 0xc0, !PT ;  /* 0x0000000f020c7812 */ /* 0x000fe200078ec0ff */
[----:B------:R-:W-:-:S03]  /*0080*/  HFMA2 R0, -RZ, RZ, 0, 0 ;  /* 0x00000000ff007431 */ /* 0x000fc600000001ff */
[----:B------:R-:W-:-:S07]  /*0090*/  ISETP.NE.AND P0, PT, R12, RZ, PT ;  /* 0x000000ff0c00720c */ /* 0x000fce0003f05270 */
[----:B------:R-:W-:Y:S06]  /*00a0*/  @!P1 BRA `(.L_x_8) ;  /* 0x0000000400789947 */ /* 0x000fec0003800000 */
[----:B------:R-:W1:Y:S01]  /*00b0*/  LDCU.128 UR4, c[0x0][0x380] ;  /* 0x00007000ff0477ac */ /* 0x000e620008000c00 */
[----:B------:R-:W-:Y:S01]  /*00c0*/  LOP3.LUT R0, R2, 0x7ffffff0, RZ, 0xc0, !PT ;  /* 0x7ffffff002007812 */ /* 0x000fe200078ec0ff */
[----:B------:R-:W2:Y:S03]  /*00d0*/  LDCU.64 UR10, c[0x0][0x390] ;  /* 0x00007200ff0a77ac */ /* 0x000ea60008000a00 */
[----:B------:R-:W-:Y:S01]  /*00e0*/  IADD3 R3, PT, PT, -R0, RZ, RZ ;  /* 0x000000ff00037210 */ /* 0x000fe20007ffe1ff */
[----:B-1----:R-:W-:Y:S02]  /*00f0*/  UIADD3 UR8, UP0, UPT, UR4, 0x20, URZ ;  /* 0x0000002004087890 */ /* 0x002fe4000ff1e0ff */
[----:B------:R-:W-:Y:S02]  /*0100*/  UIADD3 UR6, UP1, UPT, UR6, 0x20, URZ ;  /* 0x0000002006067890 */ /* 0x000fe4000ff3e0ff */
[----:B--2---:R-:W-:-:S02]  /*0110*/  UIADD3 UR4, UP2, UPT, UR10, 0x20, URZ ;  /* 0x000000200a047890 */ /* 0x004fc4000ff5e0ff */
[----:B------:R-:W-:Y:S01]  /*0120*/  UIADD3.X UR9, UPT, UPT, URZ, UR5, URZ, UP0, !UPT ;  /* 0x00000005ff097290 */ /* 0x000fe200087fe4ff */
[----:B------:R-:W-:Y:S01]  /*0130*/  MOV R16, UR8 ;  /* 0x0000000800107c02 */ /* 0x000fe20008000f00 */
[----:B------:R-:W-:Y:S01]  /*0140*/  UIADD3.X UR7, UPT, UPT, URZ, UR7, URZ, UP1, !UPT ;  /* 0x00000007ff077290 */ /* 0x000fe20008ffe4ff */
[----:B------:R-:W-:Y:S01]  /*0150*/  MOV R11, UR6 ;  /* 0x00000006000b7c02 */ /* 0x000fe20008000f00 */
[----:B------:R-:W-:Y:S01]  /*0160*/  UIADD3.X UR5, UPT, UPT, URZ, UR11, URZ, UP2, !UPT ;  /* 0x0000000bff057290 */ /* 0x000fe200097fe4ff */
[----:B------:R-:W-:Y:S01]  /*0170*/  IMAD.U32 R10, RZ, RZ, UR4 ;  /* 0x00000004ff0a7e24 */ /* 0x000fe2000f8e00ff */
[----:B------:R-:W-:Y:S02]  /*0180*/  MOV R5, UR9 ;  /* 0x0000000900057c02 */ /* 0x000fe40008000f00 */
[----:B------:R-:W-:Y:S02]  /*0190*/  MOV R14, UR7 ;  /* 0x00000007000e7c02 */ /* 0x000fe40008000f00 */
[----:B------:R-:W-:-:S07]  /*01a0*/  MOV R13, UR5 ;  /* 0x00000005000d7c02 */ /* 0x000fce0008000f00 */
.L_x_9:
[----:B------:R-:W-:Y:S01]  /*01b0*/  IMAD.MOV.U32 R4, RZ, RZ, R16 ;  /* 0x000000ffff047224 */ /* 0x000fe200078e0010 */
[----:B------:R-:W-:Y:S02]  /*01c0*/  MOV R6, R11 ;  /* 0x0000000b00067202 */ /* 0x000fe40000000f00 */
[----:B------:R-:W-:Y:S02]  /*01d0*/  MOV R7, R14 ;  /* 0x0000000e00077202 */ /* 0x000fe40000000f00 */
[----:B0-2---:R-:W2:Y:S04]  /*01e0*/  LDG.E R8, desc[UR12][R4.64+-0x20] ;  /* 0xffffe00c04087981 */ /* 0x005ea8000c1e1900 */
[----:B------:R-:W2:Y:S02]  /*01f0*/  LDG.E R9, desc[UR12][R6.64+-0x20] ;  /* 0xffffe00c06097981 */ /* 0x000ea4000c1e1900 */
[----:B--2---:R-:W-:Y:S01]  /*0200*/  FADD R11, R8, R9 ;  /* 0x00000009080b7221 */ /* 0x004fe20000000000 */
[----:B------:R-:W-:-:S02]  /*0210*/  MOV R8, R10 ;  /* 0x0000000a00087202 */ /* 0x000fc40000000f00 */
[----:B------:R-:W-:-:S05]  /*0220*/  MOV R9, R13 ;  /* 0x0000000d00097202 */ /* 0x000fca0000000f00 */
[----:B------:R0:W-:Y:S04]  /*0230*/  STG.E desc[UR12][R8.64+-0x20], R11 ;  /* 0xffffe00b08007986 */ /* 0x0001e8000c10190c */
[----:B------:R-:W2:Y:S04]  /*0240*/  LDG.E R10, desc[UR12][R4.64+-0x1c] ;  /* 0xffffe40c040a7981 */ /* 0x000ea8000c1e1900 */
[----:B------:R-:W2:Y:S02]  /*0250*/  LDG.E R13, desc[UR12][R6.64+-0x1c] ;  /* 0xffffe40c060d7981 */ /* 0x000ea4000c1e1900 */
[----:B--2---:R-:W-:-:S05]  /*0260*/  FADD R13, R10, R13 ;  /* 0x0000000d0a0d7221 */ /* 0x004fca0000000000 */
[----:B------:R1:W-:Y:S04]  /*0270*/  STG.E desc[UR12][R8.64+-0x1c], R13 ;  /* 0xffffe40d08007986 */ /* 0x0003e8000c10190c */
[----:B------:R-:W2:Y:S04]  /*0280*/  LDG.E R10, desc[UR12][R4.64+-0x18] ;  /* 0xffffe80c040a7981 */ /* 0x000ea8000c1e1900 */
[----:B------:R-:W2:Y:S02]  /*0290*/  LDG.E R15, desc[UR12][R6.64+-0x18] ;  /* 0xffffe80c060f7981 */ /* 0x000ea4000c1e1900 */
[----:B--2---:R-:W-:-:S05]  /*02a0*/  FADD R15, R10, R15 ;  /* 0x0000000f0a0f7221 */ /* 0x004fca0000000000 */
[----:B------:R2:W-:Y:S04]  /*02b0*/  STG.E desc[UR12][R8.64+-0x18], R15 ;  /* 0xffffe80f08007986 */ /* 0x0005e8000c10190c */
[----:B------:R-:W3:Y:S04]  /*02c0*/  LDG.E R10, desc[UR12][R4.64+-0x14] ;  /* 0xffffec0c040a7981 */ /* 0x000ee8000c1e1900 */
[----:B------:R-:W3:Y:S02]  /*02d0*/  LDG.E R17, desc[UR12][R6.64+-0x14] ;  /* 0xffffec0c06117981 */ /* 0x000ee4000c1e1900 */
[----:B---3--:R-:W-:-:S05]  /*02e0*/  FADD R17, R10, R17 ;  /* 0x000000110a117221 */ /* 0x008fca0000000000 */
[----:B------:R3:W-:Y:S04]  /*02f0*/  STG.E desc[UR12][R8.64+-0x14], R17 ;  /* 0xffffec1108007986 */ /* 0x0007e8000c10190c */
[----:B------:R-:W4:Y:S04]  /*0300*/  LDG.E R10, desc[UR12][R4.64+-0x10] ;  /* 0xfffff00c040a7981 */ /* 0x000f28000c1e1900 */
[----:B0-----:R-:W4:Y:S02]  /*0310*/  LDG.E R11, desc[UR12][R6.64+-0x10] ;  /* 0xfffff00c060b7981 */ /* 0x001f24000c1e1900 */
[----:B----4-:R-:W-:-:S05]  /*0320*/  FADD R11, R10, R11 ;  /* 0x0000000b0a0b7221 */ /* 0x010fca0000000000 */
[----:B------:R0:W-:Y:S04]  /*0330*/  STG.E desc[UR12][R8.64+-0x10], R11 ;  /* 0xfffff00b08007986 */ /* 0x0001e8000c10190c */
[----:B------:R-:W4:Y:S04]  /*0340*/  LDG.E R10, desc[UR12][R4.64+-0xc] ;  /* 0xfffff40c040a7981 */ /* 0x000f28000c1e1900 */
[----:B-1----:R-:W4:Y:S02]  /*0350*/  LDG.E R13, desc[UR12][R6.64+-0xc] ;  /* 0xfffff40c060d7981 */ /* 0x002f24000c1e1900 */
[----:B----4-:R-:W-:-:S05]  /*0360*/  FADD R13, R10, R13 ;  /* 0x0000000d0a0d7221 */ /* 0x010fca0000000000 */
[----:B------:R1:W-:Y:S04]  /*0370*/  STG.E desc[UR12][R8.64+-0xc], R13 ;  /* 0xfffff40d08007986 */ /* 0x0003e8000c10190c */
[----:B------:R-:W4:Y:S04]  /*0380*/  LDG.E R10, desc[UR12][R4.64+-0x8] ;  /* 0xfffff80c040a7981 */ /* 0x000f28000c1e1900 */
[----:B--2---:R-:W4:Y:S02]  /*0390*/  LDG.E R15, desc[UR12][R6.64+-0x8] ;  /* 0xfffff80c060f7981 */ /* 0x004f24000c1e1900 */
[----:B----4-:R-:W-:-:S05]  /*03a0*/  FADD R15, R10, R15 ;  /* 0x0000000f0a0f7221 */ /* 0x010fca0000000000 */
[----:B------:R2:W-:Y:S04]  /*03b0*/  STG.E desc[UR12][R8.64+-0x8], R15 ;  /* 0xfffff80f08007986 */ /* 0x0005e8000c10190c */
[----:B------:R-:W4:Y:S04]  /*03c0*/  LDG.E R10, desc[UR12][R4.64+-0x4] ;  /* 0xfffffc0c040a7981 */ /* 0x000f28000c1e1900 */
[----:B---3--:R-:W4:Y:S02]  /*03d0*/  LDG.E R17, desc[UR12][R6.64+-0x4] ;  /* 0xfffffc0c06117981 */ /* 0x008f24000c1e1900 */
[----:B----4-:R-:W-:-:S05]  /*03e0*/  FADD R17, R10, R17 ;  /* 0x000000110a117221 */ /* 0x010fca0000000000 */
        /* <DEDUP_REMOVED lines=26> */
[----:B--2---:R-:W4:Y:S01]  /*0590*/  LDG.E R15, desc[UR12][R6.64+0x18] ;  /* 0x0000180c060f7981 */ /* 0x004f22000c1e1900 */
[----:B------:R-:W-:Y:S02]  /*05a0*/  VIADD R3, R3, 0x10 ;  /* 0x0000001003037836 */ /* 0x000fe40000000000 */
[----:B----4-:R-:W-:-:S05]  /*05b0*/  FADD R15, R10, R15 ;  /* 0x0000000f0a0f7221 */ /* 0x010fca0000000000 */
[----:B------:R2:W-:Y:S04]  /*05c0*/  STG.E desc[UR12][R8.64+0x18], R15 ;  /* 0x0000180f08007986 */ /* 0x0005e8000c10190c */
[----:B------:R4:W5:Y:S04]  /*05d0*/  LDG.E R10, desc[UR12][R4.64+0x1c] ;  /* 0x00001c0c040a7981 */ /* 0x000968000c1e1900 */
[----:B---3--:R-:W5:Y:S01]  /*05e0*/  LDG.E R17, desc[UR12][R6.64+0x1c] ;  /* 0x00001c0c06117981 */ /* 0x008f62000c1e1900 */
[----:B------:R-:W-:Y:S02]  /*05f0*/  ISETP.NE.AND P1, PT, R3, RZ, PT ;  /* 0x000000ff0300720c */ /* 0x000fe40003f25270 */
[----:B------:R-:W-:-:S02]  /*0600*/  IADD3 R16, P2, PT, R4, 0x40, RZ ;  /* 0x0000004004107810 */ /* 0x000fc40007f5e0ff */
[----:B0-----:R-:W-:Y:S02]  /*0610*/  IADD3 R11, P3, PT, R6, 0x40, RZ ;  /* 0x00000040060b7810 */ /* 0x001fe40007f7e0ff */
[----:B----4-:R-:W-:Y:S02]  /*0620*/  IADD3.X R5, PT, PT, RZ, R5, RZ, P2, !PT ;  /* 0x00000005ff057210 */ /* 0x010fe400017fe4ff */
[----:B------:R-:W-:Y:S01]  /*0630*/  IADD3.X R14, PT, PT, RZ, R7, RZ, P3, !PT ;  /* 0x00000007ff0e7210 */ /* 0x000fe20001ffe4ff */
[----:B-----5:R-:W-:Y:S01]  /*0640*/  FADD R17, R10, R17 ;  /* 0x000000110a117221 */ /* 0x020fe20000000000 */
[----:B------:R-:W-:-:S04]  /*0650*/  IADD3 R10, P4, PT, R8, 0x40, RZ ;  /* 0x00000040080a7810 */ /* 0x000fc80007f9e0ff */
[----:B------:R2:W-:Y:S01]  /*0660*/  STG.E desc[UR12][R8.64+0x1c], R17 ;  /* 0x00001c1108007986 */ /* 0x0005e2000c10190c */
[----:B-1----:R-:W-:Y:S01]  /*0670*/  IADD3.X R13, PT, PT, RZ, R9, RZ, P4, !PT ;  /* 0x00000009ff0d7210 */ /* 0x002fe200027fe4ff */
[----:B------:R-:W-:Y:S07]  /*0680*/  @P1 BRA `(.L_x_9) ;  /* 0xfffffff800c81947 */ /* 0x000fee000383ffff */
.L_x_8:
[----:B0-----:R-:W-:Y:S05]  /*0690*/  @!P0 EXIT ;  /* 0x000000000000894d */ /* 0x001fea0003800000 */
[----:B------:R-:W-:Y:S02]  /*06a0*/  ISETP.GE.U32.AND P0, PT, R12, 0x8, PT ;  /* 0x000000080c00780c */ /* 0x000fe40003f06070 */
[----:B------:R-:W-:-:S04]  /*06b0*/  LOP3.LUT R14, R2, 0x7, RZ, 0xc0, !PT ;  /* 0x00000007020e7812 */ /* 0x000fc800078ec0ff */
[----:B------:R-:W-:-:S07]  /*06c0*/  ISETP.NE.AND P1, PT, R14, RZ, PT ;  /* 0x000000ff0e00720c */ /* 0x000fce0003f25270 */
[----:B------:R-:W-:Y:S06]  /*06d0*/  @!P0 BRA `(.L_x_10) ;  /* 0x00000000009c8947 */ /* 0x000fec0003800000 */
[----:B------:R-:W0:Y:S08]  /*06e0*/  LDC.64 R4, c[0x0][0x380] ;  /* 0x0000e000ff047b82 */ /* 0x000e300000000a00 */
[----:B------:R-:W1:Y:S08]  /*06f0*/  LDC.64 R6, c[0x0][0x388] ;  /* 0x0000e200ff067b82 */ /* 0x000e700000000a00 */
[----:B--2---:R-:W2:Y:S01]  /*0700*/  LDC.64 R8, c[0x0][0x390] ;  /* 0x0000e400ff087b82 */ /* 0x004ea20000000a00 */
[----:B0-----:R-:W-:-:S05]  /*0710*/  IMAD.WIDE.U32 R4, R0, 0x4, R4 ;  /* 0x0000000400047825 */ /* 0x001fca00078e0004 */
[----:B------:R-:W3:Y:S01]  /*0720*/  LDG.E R3, desc[UR12][R4.64] ;  /* 0x0000000c04037981 */ /* 0x000ee2000c1e1900 */
[----:B-1----:R-:W-:-:S05]  /*0730*/  IMAD.WIDE.U32 R6, R0, 0x4, R6 ;  /* 0x0000000400067825 */ /* 0x002fca00078e0006 */
[----:B------:R-:W3:Y:S01]  /*0740*/  LDG.E R10, desc[UR12][R6.64] ;  /* 0x0000000c060a7981 */ /* 0x000ee2000c1e1900 */
[----:B--2---:R-:W-:-:S04]  /*0750*/  IMAD.WIDE.U32 R8, R0, 0x4, R8 ;  /* 0x0000000400087825 */ /* 0x004fc800078e0008 */
[----:B---3--:R-:W-:-:S05]  /*0760*/  FADD R3, R3, R10 ;  /* 0x0000000a03037221 */ /* 0x008fca0000000000 */
        /* <DEDUP_REMOVED lines=13> */
[----:B0-----:R-:W4:Y:S04]  /*0840*/  LDG.E R3, desc[UR12][R4.64+0x10] ;  /* 0x0000100c04037981 */ /* 0x001f28000c1e1900 */
[----:B------:R-:W4:Y:S02]  /*0850*/  LDG.E R10, desc[UR12][R6.64+0x10] ;  /* 0x0000100c060a7981 */ /* 0x000f24000c1e1900 */
        /* <DEDUP_REMOVED lines=10> */
[----:B------:R-:W2:Y:S04]  /*0900*/  LDG.E R10, desc[UR12][R4.64+0x1c] ;  /* 0x00001c0c040a7981 */ /* 0x000ea8000c1e1900 */
[----:B---3--:R-:W2:Y:S01]  /*0910*/  LDG.E R15, desc[UR12][R6.64+0x1c] ;  /* 0x00001c0c060f7981 */ /* 0x008ea2000c1e1900 */
[----:B------:R-:W-:Y:S01]  /*0920*/  IADD3 R0, PT, PT, R0, 0x8, RZ ;  /* 0x0000000800007810 */ /* 0x000fe20007ffe0ff */
[----:B--2---:R-:W-:-:S05]  /*0930*/  FADD R15, R10, R15 ;  /* 0x0000000f0a0f7221 */ /* 0x004fca0000000000 */
[----:B------:R0:W-:Y:S02]  /*0940*/  STG.E desc[UR12][R8.64+0x1c], R15 ;  /* 0x00001c0f08007986 */ /* 0x0001e4000c10190c */
.L_x_10:
[----:B------:R-:W-:Y:S05]  /*0950*/  @!P1 EXIT ;  /* 0x000000000000994d */ /* 0x000fea0003800000 */
[----:B------:R-:W-:Y:S02]  /*0960*/  ISETP.GE.U32.AND P0, PT, R14, 0x4, PT ;  /* 0x000000040e00780c */ /* 0x000fe40003f06070 */
[----:B------:R-:W-:-:S04]  /*0970*/  LOP3.LUT R2, R2, 0x3, RZ, 0xc0, !PT ;  /* 0x0000000302027812 */ /* 0x000fc800078ec0ff */
[----:B------:R-:W-:-:S07]  /*0980*/  ISETP.NE.AND P1, PT, R2, RZ, PT ;  /* 0x000000ff0200720c */ /* 0x000fce0003f25270 */
[----:B------:R-:W-:Y:S06]  /*0990*/  @!P0 BRA `(.L_x_11) ;  /* 0x00000000005c8947 */ /* 0x000fec0003800000 */
[----:B------:R-:W1:Y:S08]  /*09a0*/  LDC.64 R4, c[0x0][0x380] ;  /* 0x0000e000ff047b82 */ /* 0x000e700000000a00 */
[----:B------:R-:W3:Y:S08]  /*09b0*/  LDC.64 R6, c[0x0][0x388] ;  /* 0x0000e200ff067b82 */ /* 0x000ef00000000a00 */
[----:B0-2---:R-:W0:Y:S01]  /*09c0*/  LDC.64 R8, c[0x0][0x390] ;  /* 0x0000e400ff087b82 */ /* 0x005e220000000a00 */
[----:B-1----:R-:W-:-:S05]  /*09d0*/  IMAD.WIDE.U32 R4, R0, 0x4, R4 ;  /* 0x0000000400047825 */ /* 0x002fca00078e0004 */
[----:B------:R-:W2:Y:S01]  /*09e0*/  LDG.E R3, desc[UR12][R4.64] ;  /* 0x0000000c04037981 */ /* 0x000ea2000c1e1900 */
[----:B---3--:R-:W-:-:S05]  /*09f0*/  IMAD.WIDE.U32 R6, R0, 0x4, R6 ;  /* 0x0000000400067825 */ /* 0x008fca00078e0006 */
[----:B------:R-:W2:Y:S01]  /*0a00*/  LDG.E R10, desc[UR12][R6.64] ;  /* 0x0000000c060a7981 */ /* 0x000ea2000c1e1900 */
[----:B0-----:R-:W-:-:S04]  /*0a10*/  IMAD.WIDE.U32 R8, R0, 0x4, R8 ;  /* 0x0000000400087825 */ /* 0x001fc800078e0008 */
[----:B--2---:R-:W-:-:S05]  /*0a20*/  FADD R3, R3, R10 ;  /* 0x0000000a03037221 */ /* 0x004fca0000000000 */
        /* <DEDUP_REMOVED lines=9> */
[----:B------:R-:W2:Y:S04]  /*0ac0*/  LDG.E R10, desc[UR12][R4.64+0xc] ;  /* 0x00000c0c040a7981 */ /* 0x000ea8000c1e1900 */
[----:B------:R-:W2:Y:S01]  /*0ad0*/  LDG.E R15, desc[UR12][R6.64+0xc] ;  /* 0x00000c0c060f7981 */ /* 0x000ea2000c1e1900 */
[----:B------:R-:W-:Y:S02]  /*0ae0*/  VIADD R0, R0, 0x4 ;  /* 0x0000000400007836 */ /* 0x000fe40000000000 */
[----:B--2---:R-:W-:-:S05]  /*0af0*/  FADD R15, R10, R15 ;  /* 0x0000000f0a0f7221 */ /* 0x004fca0000000000 */
[----:B------:R1:W-:Y:S02]  /*0b00*/  STG.E desc[UR12][R8.64+0xc], R15 ;  /* 0x00000c0f08007986 */ /* 0x0003e4000c10190c */
.L_x_11:
[----:B------:R-:W-:Y:S05]  /*0b10*/  @!P1 EXIT ;  /* 0x000000000000994d */ /* 0x000fea0003800000 */
[----:B------:R-:W3:Y:S08]  /*0b20*/  LDC.64 R4, c[0x0][0x390] ;  /* 0x0000e400ff047b82 */ /* 0x000ef00000000a00 */
[----:B------:R-:W4:Y:S08]  /*0b30*/  LDC.64 R6, c[0x0][0x388] ;  /* 0x0000e200ff067b82 */ /* 0x000f300000000a00 */
[----:B012---:R-:W0:Y:S01]  /*0b40*/  LDC.64 R8, c[0x0][0x380] ;  /* 0x0000e000ff087b82 */ /* 0x007e220000000a00 */
[----:B---3--:R-:W-:-:S03]  /*0b50*/  IMAD.WIDE.U32 R4, R0, 0x4, R4 ;  /* 0x0000000400047825 */ /* 0x008fc600078e0004 */
[----:B------:R-:W-:Y:S02]  /*0b60*/  MOV R10, R4 ;  /* 0x00000004000a7202 */ /* 0x000fe40000000f00 */
[----:B------:R-:W-:Y:S01]  /*0b70*/  MOV R13, R5 ;  /* 0x00000005000d7202 */ /* 0x000fe20000000f00 */
[----:B----4-:R-:W-:-:S05]  /*0b80*/  IMAD.WIDE.U32 R6, R0, 0x4, R6 ;  /* 0x0000000400067825 */ /* 0x010fca00078e0006 */
[----:B------:R-:W-:Y:S01]  /*0b90*/  MOV R11, R7 ;  /* 0x00000007000b7202 */ /* 0x000fe20000000f00 */
[----:B0-----:R-:W-:Y:S01]  /*0ba0*/  IMAD.WIDE.U32 R8, R0, 0x4, R8 ;  /* 0x0000000400087825 */ /* 0x001fe200078e0008 */
[----:B------:R-:W-:-:S07]  /*0bb0*/  IADD3 R0, PT, PT, -R2, RZ, RZ ;  /* 0x000000ff02007210 */ /* 0x000fce0007ffe1ff */
.L_x_12:
[----:B0-----:R-:W-:Y:S01]  /*0bc0*/  IMAD.MOV.U32 R2, RZ, RZ, R8 ;  /* 0x000000ffff027224 */ /* 0x001fe200078e0008 */
[----:B------:R-:W-:Y:S02]  /*0bd0*/  MOV R5, R11 ;  /* 0x0000000b00057202 */ /* 0x000fe40000000f00 */
[----:B------:R-:W-:Y:S02]  /*0be0*/  MOV R3, R9 ;  /* 0x0000000900037202 */ /* 0x000fe40000000f00 */
[----:B------:R-:W-:-:S03]  /*0bf0*/  MOV R4, R6 ;  /* 0x0000000600047202 */ /* 0x000fc60000000f00 */
[----:B------:R0:W2:Y:S04]  /*0c00*/  LDG.E R2, desc[UR12][R2.64] ;  /* 0x0000000c02027981 */ /* 0x0000a8000c1e1900 */
[----:B------:R-:W2:Y:S01]  /*0c10*/  LDG.E R5, desc[UR12][R4.64] ;  /* 0x0000000c04057981 */ /* 0x000ea2000c1e1900 */
[----:B------:R-:W-:Y:S02]  /*0c20*/  IADD3 R0, PT, PT, R0, 0x1, RZ ;  /* 0x0000000100007810 */ /* 0x000fe40007ffe0ff */
[----:B------:R-:W-:Y:S02]  /*0c30*/  IADD3 R6, P2, PT, R6, 0x4, RZ ;  /* 0x0000000406067810 */ /* 0x000fe40007f5e0ff */
[----:B------:R-:W-:Y:S01]  /*0c40*/  ISETP.NE.AND P0, PT, R0, RZ, PT ;  /* 0x000000ff0000720c */ /* 0x000fe20003f05270 */
[----:B0-----:R-:W-:Y:S01]  /*0c50*/  IMAD.MOV.U32 R3, RZ, RZ, R13 ;  /* 0x000000ffff037224 */ /* 0x001fe200078e000d */
[----:B------:R-:W-:-:S02]  /*0c60*/  IADD3 R8, P3, PT, R8, 0x4, RZ ;  /* 0x0000000408087810 */ /* 0x000fc40007f7e0ff */
[----:B------:R-:W-:Y:S02]  /*0c70*/  IADD3.X R11, PT, PT, RZ, R11, RZ, P2, !PT ;  /* 0x0000000bff0b7210 */ /* 0x000fe400017fe4ff */
[----:B------:R-:W-:Y:S01]  /*0c80*/  IADD3.X R9, PT, PT, RZ, R9, RZ, P3, !PT ;  /* 0x00000009ff097210 */ /* 0x000fe20001ffe4ff */
[----:B--2---:R-:W-:Y:S01]  /*0c90*/  FADD R7, R2, R5 ;  /* 0x0000000502077221 */ /* 0x004fe20000000000 */
[----:B------:R-:W-:Y:S02]  /*0ca0*/  MOV R2, R10 ;  /* 0x0000000a00027202 */ /* 0x000fe40000000f00 */
[----:B------:R-:W-:-:S03]  /*0cb0*/  IADD3 R10, P1, PT, R10, 0x4, RZ ;  /* 0x000000040a0a7810 */ /* 0x000fc60007f3e0ff */
[----:B------:R0:W-:Y:S01]  /*0cc0*/  STG.E desc[UR12][R2.64], R7 ;  /* 0x0000000702007986 */ /* 0x0001e2000c10190c */
[----:B------:R-:W-:Y:S01]  /*0cd0*/  IADD3.X R13, PT, PT, RZ, R13, RZ, P1, !PT ;  /* 0x0000000dff0d7210 */ /* 0x000fe20000ffe4ff */
[----:B------:R-:W-:Y:S08]  /*0ce0*/  @P0 BRA `(.L_x_12) ;  /* 0xfffffffc00b40947 */ /* 0x000ff0000383ffff */
[----:B------:R-:W-:Y:S05]  /*0cf0*/  EXIT ;  /* 0x000000000000794d */ /* 0x000fea0003800000 */
.L_x_13:
        /* <DEDUP_REMOVED lines=16> */
.L_x_17:


//--------------------- .text._Z10cuda_hellov     --------------------------
	.section	.text._Z10cuda_hellov,"ax",@progbits
	.align	128
        .global         _Z10cuda_hellov
        .type           _Z10cuda_hellov,@function
        .size           _Z10cuda_hellov,(.L_x_18 - _Z10cuda_hellov)
        .other          _Z10cuda_hellov,@"STO_CUDA_ENTRY STV_DEFAULT"
_Z10cuda_hellov:
.text._Z10cuda_hellov:
[----:B------:R-:W0:Y:S01]  /*0000*/  LDC R1, c[0x0][0x37c] ;  /* 0x0000df00ff017b82 */ /* 0x000e220000000800 */
[----:B------:R-:W-:Y:S01]  /*0010*/  MOV R0, 0x8 ;  /* 0x0000000800007802 */ /* 0x000fe20000000f00 */
[----:B------:R-:W1:Y:S01]  /*0020*/  LDCU.64 UR4, c[0x4][URZ] ;  /* 0x01000000ff0477ac */ /* 0x000e620008000a00 */
[----:B------:R-:W-:-:S05]  /*0030*/  CS2R R6, SRZ ;  /* 0x0000000000067805 */ /* 0x000fca000001ff00 */
[----:B------:R2:W3:Y:S01]  /*0040*/  LDC.64 R2, c[0x4][R0] ;  /* 0x0100000000027b82 */ /* 0x0004e20000000a00 */
[----:B-1----:R-:W-:Y:S02]  /*0050*/  IMAD.U32 R4, RZ, RZ, UR4 ;  /* 0x00000004ff047e24 */ /* 0x002fe4000f8e00ff */
[----:B--2---:R-:W-:-:S07]  /*0060*/  IMAD.U32 R5, RZ, RZ, UR5 ;  /* 0x00000005ff057e24 */ /* 0x004fce000f8e00ff */
[----:B------:R-:W-:-:S07]  /*0070*/  LEPC R20, `(.L_x_14) ;  /* 0x000000001014794e */ /* 0x000fce0000000000 */
[----:B0--3--:R-:W-:Y:S05]  /*0080*/  CALL.ABS.NOINC R2 ;  /* 0x0000000002007343 */ /* 0x009fea0003c00000 */
.L_x_14:
[----:B------:R-:W-:Y:S05]  /*0090*/  EXIT ;  /* 0x000000000000794d */ /* 0x000fea0003800000 */
.L_x_15:
        /* <DEDUP_REMOVED lines=14> */
.L_x_18:


//--------------------- .nv.global.init           --------------------------
	.section	.nv.global.init,"aw",@progbits
.nv.global.init:
	.type		$str,@object
	.size		$str,(.L_0 - $str)
$str:
        /*0000*/ 	.byte	0x48, 0x65, 0x6c, 0x6c, 0x6f, 0x20, 0x57, 0x6f, 0x72, 0x6c, 0x64, 0x0a, 0x00
.L_0:


//--------------------- .nv.shared.reserved.0     --------------------------
	.section	.nv.shared.reserved.0,"aw",@nobits
	.weak		__nv_reservedSMEM_offset_0_alias
	.size		__nv_reservedSMEM_offset_0_alias, 0, 64
	.other		__nv_reservedSMEM_offset_0_alias,@"STO_CUDA_RESERVED_SHARED STV_DEFAULT"
__nv_reservedSMEM_offset_0_alias:
	.zero		0
	.zero		64


//--------------------- .nv.constant0._Z14cudaMatrixMultPfS_S_i --------------------------
	.section	.nv.constant0._Z14cudaMatrixMultPfS_S_i,"a",@progbits
	.sectionflags	@""
	.align	4
.nv.constant0._Z14cudaMatrixMultPfS_S_i:
	.zero		924


//--------------------- .nv.constant0._Z13cudaMatrixAddPfS_S_ii --------------------------
	.section	.nv.constant0._Z13cudaMatrixAddPfS_S_ii,"a",@progbits
	.sectionflags	@""
	.align	4
.nv.constant0._Z13cudaMatrixAddPfS_S_ii:
	.zero		928


//--------------------- .nv.constant0._Z10cuda_hellov --------------------------
	.section	.nv.constant0._Z10cuda_hellov,"a",@progbits
	.sectionflags	@""
	.align	4
.nv.constant0._Z10cuda_hellov:
	.zero		896


//--------------------- SYMBOLS --------------------------

	.type		.nv.reservedSmem.offset0,@object
	.size		.nv.reservedSmem.offset0,0x4
	.type		vprintf,@function
